	.target	sm_100a

	.elftype	@"ET_EXEC"


//--------------------- .note.nv.tkinfo           --------------------------
	.section	.note.nv.tkinfo,"",@"SHT_NOTE"
	.sectionflags	@"SHF_NOTE_NV_TKINFO"
	.tkinfo
        /*0018*/ 	.word	0x00000002
        /*0030*/ 	.string	""
        /*0030*/ 	.string	"ptxas"
        /*0030*/ 	.string	"Cuda compilation tools, release 13.0, V13.0.88"
        /*0030*/ 	.string	"Build cuda_13.0.r13.0/compiler.36424714_0"
        /*0030*/ 	.string	"-arch sm_100a -m 64 "



//--------------------- .note.nv.cuinfo           --------------------------
	.section	.note.nv.cuinfo,"",@"SHT_NOTE"
	.sectionflags	@"SHF_NOTE_NV_CUINFO"
        /*0018*/ 	.short	0x0002
        /*001a*/ 	.short	0x0064
        /*001c*/ 	.short	0x0082
	.zero		2


//--------------------- .nv.info                  --------------------------
	.section	.nv.info,"",@"SHT_CUDA_INFO"
	.align	4


	//----- nvinfo : EIATTR_REGCOUNT
	.align		4
        /*0000*/ 	.byte	0x04, 0x2f
        /*0002*/ 	.short	(.L_19 - .L_18)
	.align		4
.L_18:
        /*0004*/ 	.word	index@(_ZN7cutlass13device_kernelINS_4gemm6kernel13GemmUniversalIN4cute5tupleIJiiiiEEENS1_10collective13CollectiveMmaINS1_35MainloopSm100TmaUmmaWarpSpecializedILi2ELi2ELi4ENS5_IJNS4_1CILi2EEENSA_ILi1EEESC_EEEEENS5_IJNSA_ILi64EEENSA_ILi96EEENSA_ILi256EEEEEENS_10bfloat16_tENS5_IJlSC_lEEESJ_SK_NS4_8TiledMMAINS4_8MMA_AtomIJNS4_20SM100_MMA_F16BF16_SSISJ_SJ_fLi64ELi96ELNS4_4UMMA5MajorE0ELSP_0ELNSO_7ScaleInE0ELSQ_0EEEEEENS4_6LayoutINS5_IJSC_SC_SC_EEENS5_IJNSA_ILi0EEESV_SV_EEEEENS5_IJNS4_10UnderscoreESY_SY_EEEEENS4_13SM90_TMA_LOADENS4_14ComposedLayoutINS4_7SwizzleILi3ELi4ELi3EEENS4_18smem_ptr_flag_bitsILi16EEENST_INS5_IJNSA_ILi8EEESF_EEENS5_IJSF_SC_EEEEEEEvNS4_8identityENS4_23SM90_TMA_LOAD_MULTICASTES1B_vS1C_EENS_8epilogue10collective18CollectiveEpilogueINS1F_23Sm100TmaWarpSpecializedILi3ELi2ELi16ELb1ELb0EEEJSI_NS5_IJNST_ISF_SC_EENST_INSA_ILi32EEESC_EEEEESJ_SK_SJ_SK_NS1F_6fusion15FusionCallbacksIS1J_NS1O_17LinearCombinationISJ_fSJ_fLNS_15FloatRoundStyleE2EEESI_S1N_JEEENS4_5SM1004TMEM4LOAD26SM100_TMEM_LOAD_16dp256b4xES11_NS12_INS13_ILi2ELi4ELi3EEES16_NST_INS5_IJS17_S1L_EEENS5_IJS1L_SC_EEEEEEENS4_17SM75_U32x4_LDSM_NENS4_14SM90_TMA_STOREES22_NS4_17SM90_U32x4_STSM_NENS4_39AutoVectorizingCopyWithAssumedAlignmentILi128EEEEEEvvEEEEvNT_6ParamsE)
        /*0008*/ 	.word	0x00000042


	//----- nvinfo : EIATTR_FRAME_SIZE
	.align		4
.L_19:
        /*000c*/ 	.byte	0x04, 0x11
        /*000e*/ 	.short	(.L_21 - .L_20)
	.align		4
.L_20:
        /*0010*/ 	.word	index@($__internal_2_$__cuda_sm10x_tcgen05_guardrail_trap_unallocated_columns_being_dealloced)
        /*0014*/ 	.word	0x00000000


	//----- nvinfo : EIATTR_FRAME_SIZE
	.align		4
.L_21:
        /*0018*/ 	.byte	0x04, 0x11
        /*001a*/ 	.short	(.L_23 - .L_22)
	.align		4
.L_22:
        /*001c*/ 	.word	index@($__internal_1_$__cuda_sm10x_tcgen05_guardrail_trap_phase_invalid_during_alloc)
        /*0020*/ 	.word	0x00000000


	//----- nvinfo : EIATTR_FRAME_SIZE
	.align		4
.L_23:
        /*0024*/ 	.byte	0x04, 0x11
        /*0026*/ 	.short	(.L_25 - .L_24)
	.align		4
.L_24:
        /*0028*/ 	.word	index@($__internal_0_$__cuda_sm10x_tcgen05_guardrail_trap_col_being_dealloced_not_returned_by_alloc)
        /*002c*/ 	.word	0x00000000


	//----- nvinfo : EIATTR_FRAME_SIZE
	.align		4
.L_25:
        /*0030*/ 	.byte	0x04, 0x11
        /*0032*/ 	.short	(.L_27 - .L_26)
	.align		4
.L_26:
        /*0034*/ 	.word	index@(_ZN7cutlass13device_kernelINS_4gemm6kernel13GemmUniversalIN4cute5tupleIJiiiiEEENS1_10collective13CollectiveMmaINS1_35MainloopSm100TmaUmmaWarpSpecializedILi2ELi2ELi4ENS5_IJNS4_1CILi2EEENSA_ILi1EEESC_EEEEENS5_IJNSA_ILi64EEENSA_ILi96EEENSA_ILi256EEEEEENS_10bfloat16_tENS5_IJlSC_lEEESJ_SK_NS4_8TiledMMAINS4_8MMA_AtomIJNS4_20SM100_MMA_F16BF16_SSISJ_SJ_fLi64ELi96ELNS4_4UMMA5MajorE0ELSP_0ELNSO_7ScaleInE0ELSQ_0EEEEEENS4_6LayoutINS5_IJSC_SC_SC_EEENS5_IJNSA_ILi0EEESV_SV_EEEEENS5_IJNS4_10UnderscoreESY_SY_EEEEENS4_13SM90_TMA_LOADENS4_14ComposedLayoutINS4_7SwizzleILi3ELi4ELi3EEENS4_18smem_ptr_flag_bitsILi16EEENST_INS5_IJNSA_ILi8EEESF_EEENS5_IJSF_SC_EEEEEEEvNS4_8identityENS4_23SM90_TMA_LOAD_MULTICASTES1B_vS1C_EENS_8epilogue10collective18CollectiveEpilogueINS1F_23Sm100TmaWarpSpecializedILi3ELi2ELi16ELb1ELb0EEEJSI_NS5_IJNST_ISF_SC_EENST_INSA_ILi32EEESC_EEEEESJ_SK_SJ_SK_NS1F_6fusion15FusionCallbacksIS1J_NS1O_17LinearCombinationISJ_fSJ_fLNS_15FloatRoundStyleE2EEESI_S1N_JEEENS4_5SM1004TMEM4LOAD26SM100_TMEM_LOAD_16dp256b4xES11_NS12_INS13_ILi2ELi4ELi3EEES16_NST_INS5_IJS17_S1L_EEENS5_IJS1L_SC_EEEEEEENS4_17SM75_U32x4_LDSM_NENS4_14SM90_TMA_STOREES22_NS4_17SM90_U32x4_STSM_NENS4_39AutoVectorizingCopyWithAssumedAlignmentILi128EEEEEEvvEEEEvNT_6ParamsE)
        /*0038*/ 	.word	0x00000000


	//----- nvinfo : EIATTR_MIN_STACK_SIZE
	.align		4
.L_27:
        /*003c*/ 	.byte	0x04, 0x12
        /*003e*/ 	.short	(.L_29 - .L_28)
	.align		4
.L_28:
        /*0040*/ 	.word	index@(_ZN7cutlass13device_kernelINS_4gemm6kernel13GemmUniversalIN4cute5tupleIJiiiiEEENS1_10collective13CollectiveMmaINS1_35MainloopSm100TmaUmmaWarpSpecializedILi2ELi2ELi4ENS5_IJNS4_1CILi2EEENSA_ILi1EEESC_EEEEENS5_IJNSA_ILi64EEENSA_ILi96EEENSA_ILi256EEEEEENS_10bfloat16_tENS5_IJlSC_lEEESJ_SK_NS4_8TiledMMAINS4_8MMA_AtomIJNS4_20SM100_MMA_F16BF16_SSISJ_SJ_fLi64ELi96ELNS4_4UMMA5MajorE0ELSP_0ELNSO_7ScaleInE0ELSQ_0EEEEEENS4_6LayoutINS5_IJSC_SC_SC_EEENS5_IJNSA_ILi0EEESV_SV_EEEEENS5_IJNS4_10UnderscoreESY_SY_EEEEENS4_13SM90_TMA_LOADENS4_14ComposedLayoutINS4_7SwizzleILi3ELi4ELi3EEENS4_18smem_ptr_flag_bitsILi16EEENST_INS5_IJNSA_ILi8EEESF_EEENS5_IJSF_SC_EEEEEEEvNS4_8identityENS4_23SM90_TMA_LOAD_MULTICASTES1B_vS1C_EENS_8epilogue10collective18CollectiveEpilogueINS1F_23Sm100TmaWarpSpecializedILi3ELi2ELi16ELb1ELb0EEEJSI_NS5_IJNST_ISF_SC_EENST_INSA_ILi32EEESC_EEEEESJ_SK_SJ_SK_NS1F_6fusion15FusionCallbacksIS1J_NS1O_17LinearCombinationISJ_fSJ_fLNS_15FloatRoundStyleE2EEESI_S1N_JEEENS4_5SM1004TMEM4LOAD26SM100_TMEM_LOAD_16dp256b4xES11_NS12_INS13_ILi2ELi4ELi3EEES16_NST_INS5_IJS17_S1L_EEENS5_IJS1L_SC_EEEEEEENS4_17SM75_U32x4_LDSM_NENS4_14SM90_TMA_STOREES22_NS4_17SM90_U32x4_STSM_NENS4_39AutoVectorizingCopyWithAssumedAlignmentILi128EEEEEEvvEEEEvNT_6ParamsE)
        /*0044*/ 	.word	0x00000000
.L_29:


//--------------------- .nv.compat                --------------------------
	.section	.nv.compat,"",@"SHT_CUDA_COMPAT_INFO"
	.align	4
        /*0000*/ 	.byte	0x02, 0x09, 0x01, 0x00, 0x02, 0x02, 0x02, 0x00, 0x02, 0x05, 0x05, 0x00, 0x03, 0x07, 0x01, 0x01
        /*0010*/ 	.byte	0x02, 0x03, 0x01, 0x00, 0x02, 0x06, 0x01, 0x00, 0x04, 0x0b, 0x08, 0x00, 0x09, 0x00, 0x00, 0x00
        /*0020*/ 	.byte	0x00, 0x00, 0x00, 0x00


//--------------------- .nv.info._ZN7cutlass13device_kernelINS_4gemm6kernel13GemmUniversalIN4cute5tupleIJiiiiEEENS1_10collective13CollectiveMmaINS1_35MainloopSm100TmaUmmaWarpSpecializedILi2ELi2ELi4ENS5_IJNS4_1CILi2EEENSA_ILi1EEESC_EEEEENS5_IJNSA_ILi64EEENSA_ILi96EEENSA_ILi256EEEEEENS_10bfloat16_tENS5_IJlSC_lEEESJ_SK_NS4_8TiledMMAINS4_8MMA_AtomIJNS4_20SM100_MMA_F16BF16_SSISJ_SJ_fLi64ELi96ELNS4_4UMMA5MajorE0ELSP_0ELNSO_7ScaleInE0ELSQ_0EEEEEENS4_6LayoutINS5_IJSC_SC_SC_EEENS5_IJNSA_ILi0EEESV_SV_EEEEENS5_IJNS4_10UnderscoreESY_SY_EEEEENS4_13SM90_TMA_LOADENS4_14ComposedLayoutINS4_7SwizzleILi3ELi4ELi3EEENS4_18smem_ptr_flag_bitsILi16EEENST_INS5_IJNSA_ILi8EEESF_EEENS5_IJSF_SC_EEEEEEEvNS4_8identityENS4_23SM90_TMA_LOAD_MULTICASTES1B_vS1C_EENS_8epilogue10collective18CollectiveEpilogueINS1F_23Sm100TmaWarpSpecializedILi3ELi2ELi16ELb1ELb0EEEJSI_NS5_IJNST_ISF_SC_EENST_INSA_ILi32EEESC_EEEEESJ_SK_SJ_SK_NS1F_6fusion15FusionCallbacksIS1J_NS1O_17LinearCombinationISJ_fSJ_fLNS_15FloatRoundStyleE2EEESI_S1N_JEEENS4_5SM1004TMEM4LOAD26SM100_TMEM_LOAD_16dp256b4xES11_NS12_INS13_ILi2ELi4ELi3EEES16_NST_INS5_IJS17_S1L_EEENS5_IJS1L_SC_EEEEEEENS4_17SM75_U32x4_LDSM_NENS4_14SM90_TMA_STOREES22_NS4_17SM90_U32x4_STSM_NENS4_39AutoVectorizingCopyWithAssumedAlignmentILi128EEEEEEvvEEEEvNT_6ParamsE --------------------------
	.section	.nv.info._ZN7cutlass13device_kernelINS_4gemm6kernel13GemmUniversalIN4cute5tupleIJiiiiEEENS1_10collective13CollectiveMmaINS1_35MainloopSm100TmaUmmaWarpSpecializedILi2ELi2ELi4ENS5_IJNS4_1CILi2EEENSA_ILi1EEESC_EEEEENS5_IJNSA_ILi64EEENSA_ILi96EEENSA_ILi256EEEEEENS_10bfloat16_tENS5_IJlSC_lEEESJ_SK_NS4_8TiledMMAINS4_8MMA_AtomIJNS4_20SM100_MMA_F16BF16_SSISJ_SJ_fLi64ELi96ELNS4_4UMMA5MajorE0ELSP_0ELNSO_7ScaleInE0ELSQ_0EEEEEENS4_6LayoutINS5_IJSC_SC_SC_EEENS5_IJNSA_ILi0EEESV_SV_EEEEENS5_IJNS4_10UnderscoreESY_SY_EEEEENS4_13SM90_TMA_LOADENS4_14ComposedLayoutINS4_7SwizzleILi3ELi4ELi3EEENS4_18smem_ptr_flag_bitsILi16EEENST_INS5_IJNSA_ILi8EEESF_EEENS5_IJSF_SC_EEEEEEEvNS4_8identityENS4_23SM90_TMA_LOAD_MULTICASTES1B_vS1C_EENS_8epilogue10collective18CollectiveEpilogueINS1F_23Sm100TmaWarpSpecializedILi3ELi2ELi16ELb1ELb0EEEJSI_NS5_IJNST_ISF_SC_EENST_INSA_ILi32EEESC_EEEEESJ_SK_SJ_SK_NS1F_6fusion15FusionCallbacksIS1J_NS1O_17LinearCombinationISJ_fSJ_fLNS_15FloatRoundStyleE2EEESI_S1N_JEEENS4_5SM1004TMEM4LOAD26SM100_TMEM_LOAD_16dp256b4xES11_NS12_INS13_ILi2ELi4ELi3EEES16_NST_INS5_IJS17_S1L_EEENS5_IJS1L_SC_EEEEEEENS4_17SM75_U32x4_LDSM_NENS4_14SM90_TMA_STOREES22_NS4_17SM90_U32x4_STSM_NENS4_39AutoVectorizingCopyWithAssumedAlignmentILi128EEEEEEvvEEEEvNT_6ParamsE,"",@"SHT_CUDA_INFO"
	.sectionflags	@""
	.align	4


	//----- nvinfo : EIATTR_CUDA_API_VERSION
	.align		4
        /*0000*/ 	.byte	0x04, 0x37
        /*0002*/ 	.short	(.L_31 - .L_30)
.L_30:
        /*0004*/ 	.word	0x00000082


	//----- nvinfo : EIATTR_KPARAM_INFO
	.align		4
.L_31:
        /*0008*/ 	.byte	0x04, 0x17
        /*000a*/ 	.short	(.L_33 - .L_32)
.L_32:
        /*000c*/ 	.word	0x00000000
        /*0010*/ 	.short	0x0000
        /*0012*/ 	.short	0x0000
        /*0014*/ 	.byte	0x00, 0xf0, 0x01, 0x20


	//----- nvinfo : EIATTR_AT_ENTRY_FRAGMENTS
	.align		4
.L_33:
        /*0018*/ 	.byte	0x04, 0x4f
        /*001a*/ 	.short	(.L_35 - .L_34)


	//   ....[0]....
.L_34:
        /*001c*/ 	.word	0x00000006


	//----- nvinfo : EIATTR_RESERVED_SMEM_USED
	.align		4
.L_35:
        /*0020*/ 	.byte	0x01, 0x41
	.zero		2


	//----- nvinfo : EIATTR_SPARSE_MMA_MASK
	.align		4
        /*0024*/ 	.byte	0x03, 0x50
        /*0026*/ 	.short	0x0000


	//----- nvinfo : EIATTR_TCGEN05_1CTA_USED
	.align		4
        /*0028*/ 	.byte	0x01, 0x51
	.zero		2


	//----- nvinfo : EIATTR_MAXREG_COUNT
	.align		4
        /*002c*/ 	.byte	0x03, 0x1b
        /*002e*/ 	.short	0x00ff


	//----- nvinfo : EIATTR_NUM_BARRIERS
	.align		4
        /*0030*/ 	.byte	0x02, 0x4c
        /*0032*/ 	.byte	0x07
	.zero		1


	//----- nvinfo : EIATTR_EXTERNS
	.align		4
        /*0034*/ 	.byte	0x04, 0x0f
        /*0036*/ 	.short	(.L_37 - .L_36)


	//   ....[0]....
	.align		4
.L_36:
        /*0038*/ 	.word	index@(__assertfail)


	//----- nvinfo : EIATTR_MERCURY_ISA_VERSION
	.align		4
.L_37:
        /*003c*/ 	.byte	0x03, 0x5f
        /*003e*/ 	.short	0x0101


	//----- nvinfo : EIATTR_INT_WARP_WIDE_INSTR_OFFSETS
	.align		4
        /*0040*/ 	.byte	0x04, 0x31
        /*0042*/ 	.short	(.L_39 - .L_38)


	//   ....[0]....
.L_38:
        /*0044*/ 	.word	0x00004490


	//   ....[1]....
        /*0048*/ 	.word	0x000044c0


	//   ....[2]....
        /*004c*/ 	.word	0x000044e0


	//   ....[3]....
        /*0050*/ 	.word	0x000050a0


	//   ....[4]....
        /*0054*/ 	.word	0x00005100


	//   ....[5]....
        /*0058*/ 	.word	0x00005200


	//   ....[6]....
        /*005c*/ 	.word	0x00005290


	//   ....[7]....
        /*0060*/ 	.word	0x00005390


	//   ....[8]....
        /*0064*/ 	.word	0x00005440


	//----- nvinfo : EIATTR_COOP_GROUP_MASK_REGIDS
	.align		4
.L_39:
        /*0068*/ 	.byte	0x04, 0x29
        /*006a*/ 	.short	(.L_41 - .L_40)


	//   ....[0]....
.L_40:
        /*006c*/ 	.word	0xffffffff


	//   ....[1]....
        /*0070*/ 	.word	0xffffffff


	//   ....[2]....
        /*0074*/ 	.word	0xffffffff


	//   ....[3]....
        /*0078*/ 	.word	0xffffffff


	//   ....[4]....
        /*007c*/ 	.word	0xffffffff


	//   ....[5]....
        /*0080*/ 	.word	0xffffffff


	//   ....[6]....
        /*0084*/ 	.word	0xffffffff


	//   ....[7]....
        /*0088*/ 	.word	0xffffffff


	//   ....[8]....
        /*008c*/ 	.word	0xffffffff


	//   ....[9]....
        /*0090*/ 	.word	0xffffffff


	//   ....[10]....
        /*0094*/ 	.word	0xffffffff


	//   ....[11]....
        /*0098*/ 	.word	0xffffffff


	//   ....[12]....
        /*009c*/ 	.word	0xffffffff


	//   ....[13]....
        /*00a0*/ 	.word	0xffffffff


	//----- nvinfo : EIATTR_COOP_GROUP_INSTR_OFFSETS
	.align		4
.L_41:
        /*00a4*/ 	.byte	0x04, 0x28
        /*00a6*/ 	.short	(.L_43 - .L_42)


	//   ....[0]....
.L_42:
        /*00a8*/ 	.word	0x00000080


	//   ....[1]....
        /*00ac*/ 	.word	0x000004f0


	//   ....[2]....
        /*00b0*/ 	.word	0x00000650


	//   ....[3]....
        /*00b4*/ 	.word	0x000007d0


	//   ....[4]....
        /*00b8*/ 	.word	0x000008d0


	//   ....[5]....
        /*00bc*/ 	.word	0x00000a40


	//   ....[6]....
        /*00c0*/ 	.word	0x00000be0


	//   ....[7]....
        /*00c4*/ 	.word	0x00000d90


	//   ....[8]....
        /*00c8*/ 	.word	0x00002460


	//   ....[9]....
        /*00cc*/ 	.word	0x00003200


	//   ....[10]....
        /*00d0*/ 	.word	0x00003410


	//   ....[11]....
        /*00d4*/ 	.word	0x00003440


	//   ....[12]....
        /*00d8*/ 	.word	0x00004360


	//   ....[13]....
        /*00dc*/ 	.word	0x000045a0


	//----- nvinfo : EIATTR_VRC_CTA_INIT_COUNT
	.align		4
.L_43:
        /*00e0*/ 	.byte	0x02, 0x4a
        /*00e2*/ 	.byte	0x80
	.zero		1


	//----- nvinfo : EIATTR_SYSCALL_OFFSETS
	.align		4
        /*00e4*/ 	.byte	0x04, 0x46
        /*00e6*/ 	.short	(.L_45 - .L_44)


	//   ....[0]....
.L_44:
        /*00e8*/ 	.word	0x000060a0


	//   ....[1]....
        /*00ec*/ 	.word	0x00006190


	//   ....[2]....
        /*00f0*/ 	.word	0x00006910


	//   ....[3]....
        /*00f4*/ 	.word	0x000071d0


	//   ....[4]....
        /*00f8*/ 	.word	0x00007a80


	//----- nvinfo : EIATTR_MBARRIER_INSTR_OFFSETS
	.align		4
.L_45:
        /*00fc*/ 	.byte	0x04, 0x39
        /*00fe*/ 	.short	(.L_47 - .L_46)


	//   ....[0]....
.L_46:
        /*0100*/ 	.word	0x00000600
        /*0104*/ 	.word	0x000000ff
        /*0108*/ 	.word	0x00000000
        /*010c*/ 	.short	0x0100
        /*010e*/ 	.byte	0x04
	.zero		1


	//   ....[1]....
        /*0110*/ 	.word	0x00000610
        /*0114*/ 	.word	0x000000ff
        /*0118*/ 	.word	0x00000010
        /*011c*/ 	.short	0x0100
        /*011e*/ 	.byte	0x04
	.zero		1


	//   ....[2]....
        /*0120*/ 	.word	0x00000620
        /*0124*/ 	.word	0x000000ff
        /*0128*/ 	.word	0x00000008
        /*012c*/ 	.short	0x0100
        /*012e*/ 	.byte	0x04
	.zero		1


	//   ....[3]....
        /*0130*/ 	.word	0x00000630
        /*0134*/ 	.word	0x000000ff
        /*0138*/ 	.word	0x00000018
        /*013c*/ 	.short	0x0100
        /*013e*/ 	.byte	0x04
	.zero		1


	//   ....[4]....
        /*0140*/ 	.word	0x00000760
        /*0144*/ 	.word	0x000000ff
        /*0148*/ 	.word	0x00000020
        /*014c*/ 	.short	0x0100
        /*014e*/ 	.byte	0x04
	.zero		1


	//   ....[5]....
        /*0150*/ 	.word	0x00000770
        /*0154*/ 	.word	0x000000ff
        /*0158*/ 	.word	0x00000038
        /*015c*/ 	.short	0x0100
        /*015e*/ 	.byte	0x04
	.zero		1


	//   ....[6]....
        /*0160*/ 	.word	0x00000780
        /*0164*/ 	.word	0x000000ff
        /*0168*/ 	.word	0x00000028
        /*016c*/ 	.short	0x0100
        /*016e*/ 	.byte	0x04
	.zero		1


	//   ....[7]....
        /*0170*/ 	.word	0x00000790
        /*0174*/ 	.word	0x000000ff
        /*0178*/ 	.word	0x00000040
        /*017c*/ 	.short	0x0100
        /*017e*/ 	.byte	0x04
	.zero		1


	//   ....[8]....
        /*0180*/ 	.word	0x000007a0
        /*0184*/ 	.word	0x000000ff
        /*0188*/ 	.word	0x00000030
        /*018c*/ 	.short	0x0100
        /*018e*/ 	.byte	0x04
	.zero		1


	//   ....[9]....
        /*0190*/ 	.word	0x000007b0
        /*0194*/ 	.word	0x000000ff
        /*0198*/ 	.word	0x00000048
        /*019c*/ 	.short	0x0100
        /*019e*/ 	.byte	0x04
	.zero		1


	//   ....[10]....
        /*01a0*/ 	.word	0x000008a0
        /*01a4*/ 	.word	0x000000ff
        /*01a8*/ 	.word	0x00000050
        /*01ac*/ 	.short	0x0100
        /*01ae*/ 	.byte	0x06
	.zero		1


	//   ....[11]....
        /*01b0*/ 	.word	0x000008b0
        /*01b4*/ 	.word	0x000000ff
        /*01b8*/ 	.word	0x00000058
        /*01bc*/ 	.short	0x0100
        /*01be*/ 	.byte	0x06
	.zero		1


	//   ....[12]....
        /*01c0*/ 	.word	0x000009f0
        /*01c4*/ 	.word	0x000000ff
        /*01c8*/ 	.word	0x00000060
        /*01cc*/ 	.short	0x0100
        /*01ce*/ 	.byte	0x06
	.zero		1


	//   ....[13]....
        /*01d0*/ 	.word	0x00000a00
        /*01d4*/ 	.word	0x000000ff
        /*01d8*/ 	.word	0x00000070
        /*01dc*/ 	.short	0x0100
        /*01de*/ 	.byte	0x06
	.zero		1


	//   ....[14]....
        /*01e0*/ 	.word	0x00000a10
        /*01e4*/ 	.word	0x000000ff
        /*01e8*/ 	.word	0x00000068
        /*01ec*/ 	.short	0x0100
        /*01ee*/ 	.byte	0x06
	.zero		1


	//   ....[15]....
        /*01f0*/ 	.word	0x00000a20
        /*01f4*/ 	.word	0x000000ff
        /*01f8*/ 	.word	0x00000078
        /*01fc*/ 	.short	0x0100
        /*01fe*/ 	.byte	0x06
	.zero		1


	//   ....[16]....
        /*0200*/ 	.word	0x00000b50
        /*0204*/ 	.word	0x000000ff
        /*0208*/ 	.word	0x00000080
        /*020c*/ 	.short	0x0100
        /*020e*/ 	.byte	0x04
	.zero		1


	//   ....[17]....
        /*0210*/ 	.word	0x00000b60
        /*0214*/ 	.word	0x000000ff
        /*0218*/ 	.word	0x000000a0
        /*021c*/ 	.short	0x0100
        /*021e*/ 	.byte	0x04
	.zero		1


	//   ....[18]....
        /*0220*/ 	.word	0x00000b70
        /*0224*/ 	.word	0x000000ff
        /*0228*/ 	.word	0x00000088
        /*022c*/ 	.short	0x0100
        /*022e*/ 	.byte	0x04
	.zero		1


	//   ....[19]....
        /*0230*/ 	.word	0x00000b80
        /*0234*/ 	.word	0x000000ff
        /*0238*/ 	.word	0x000000a8
        /*023c*/ 	.short	0x0100
        /*023e*/ 	.byte	0x04
	.zero		1


	//   ....[20]....
        /*0240*/ 	.word	0x00000b90
        /*0244*/ 	.word	0x000000ff
        /*0248*/ 	.word	0x00000090
        /*024c*/ 	.short	0x0100
        /*024e*/ 	.byte	0x04
	.zero		1


	//   ....[21]....
        /*0250*/ 	.word	0x00000ba0
        /*0254*/ 	.word	0x000000ff
        /*0258*/ 	.word	0x000000b0
        /*025c*/ 	.short	0x0100
        /*025e*/ 	.byte	0x04
	.zero		1


	//   ....[22]....
        /*0260*/ 	.word	0x00000bb0
        /*0264*/ 	.word	0x000000ff
        /*0268*/ 	.word	0x00000098
        /*026c*/ 	.short	0x0100
        /*026e*/ 	.byte	0x04
	.zero		1


	//   ....[23]....
        /*0270*/ 	.word	0x00000bc0
        /*0274*/ 	.word	0x000000ff
        /*0278*/ 	.word	0x000000b8
        /*027c*/ 	.short	0x0100
        /*027e*/ 	.byte	0x04
	.zero		1


	//   ....[24]....
        /*0280*/ 	.word	0x00000cb0
        /*0284*/ 	.word	0x000000ff
        /*0288*/ 	.word	0x000000c0
        /*028c*/ 	.short	0x0100
        /*028e*/ 	.byte	0x04
	.zero		1


	//   ....[25]....
        /*0290*/ 	.word	0x00000cc0
        /*0294*/ 	.word	0x000000ff
        /*0298*/ 	.word	0x000000d0
        /*029c*/ 	.short	0x0100
        /*029e*/ 	.byte	0x04
	.zero		1


	//   ....[26]....
        /*02a0*/ 	.word	0x00000cd0
        /*02a4*/ 	.word	0x000000ff
        /*02a8*/ 	.word	0x000000c8
        /*02ac*/ 	.short	0x0100
        /*02ae*/ 	.byte	0x04
	.zero		1


	//   ....[27]....
        /*02b0*/ 	.word	0x00000ce0
        /*02b4*/ 	.word	0x000000ff
        /*02b8*/ 	.word	0x000000d8
        /*02bc*/ 	.short	0x0100
        /*02be*/ 	.byte	0x04
	.zero		1


	//   ....[28]....
        /*02c0*/ 	.word	0x00001820
        /*02c4*/ 	.word	0x00000000
        /*02c8*/ 	.word	0x000000d0
        /*02cc*/ 	.short	0x010a
        /*02ce*/ 	.byte	0xff
	.zero		1


	//   ....[29]....
        /*02d0*/ 	.word	0x00001850
        /*02d4*/ 	.word	0x00000000
        /*02d8*/ 	.word	0x000000c0
        /*02dc*/ 	.short	0x0101
        /*02de*/ 	.byte	0xff
	.zero		1


	//   ....[30]....
        /*02e0*/ 	.word	0x00001920
        /*02e4*/ 	.word	0x000000ff
        /*02e8*/ 	.word	0x00000010
        /*02ec*/ 	.short	0x010a
        /*02ee*/ 	.byte	0x04
	.zero		1


	//   ....[31]....
        /*02f0*/ 	.word	0x000019a0
        /*02f4*/ 	.word	0x000000ff
        /*02f8*/ 	.word	0x00000010
        /*02fc*/ 	.short	0x010a
        /*02fe*/ 	.byte	0x39
	.zero		1


	//   ....[32]....
        /*0300*/ 	.word	0x00001ae0
        /*0304*/ 	.word	0x000000ff
        /*0308*/ 	.word	0x00000010
        /*030c*/ 	.short	0x010a
        /*030e*/ 	.byte	0x04
	.zero		1


	//   ....[33]....
        /*0310*/ 	.word	0x00001ec0
        /*0314*/ 	.word	0x000000ff
        /*0318*/ 	.word	0x00000058
        /*031c*/ 	.short	0x0101
        /*031e*/ 	.byte	0x15
	.zero		1


	//   ....[34]....
        /*0320*/ 	.word	0x00001ee0
        /*0324*/ 	.word	0x000000ff
        /*0328*/ 	.word	0x00000010
        /*032c*/ 	.short	0x010a
        /*032e*/ 	.byte	0x04
	.zero		1


	//   ....[35]....
        /*0330*/ 	.word	0x00001f60
        /*0334*/ 	.word	0x000000ff
        /*0338*/ 	.word	0x00000010
        /*033c*/ 	.short	0x010a
        /*033e*/ 	.byte	0x39
	.zero		1


	//   ....[36]....
        /*0340*/ 	.word	0x000020a0
        /*0344*/ 	.word	0x000000ff
        /*0348*/ 	.word	0x00000010
        /*034c*/ 	.short	0x010a
        /*034e*/ 	.byte	0x04
	.zero		1


	//   ....[37]....
        /*0350*/ 	.word	0x00002490
        /*0354*/ 	.word	0x00000003
        /*0358*/ 	.word	0x00000060
        /*035c*/ 	.short	0x010a
        /*035e*/ 	.byte	0xff
	.zero		1


	//   ....[38]....
        /*0360*/ 	.word	0x000025e0
        /*0364*/ 	.word	0x00000000
        /*0368*/ 	.word	0x00000000
        /*036c*/ 	.short	0x0101
        /*036e*/ 	.byte	0xff
	.zero		1


	//   ....[39]....
        /*0370*/ 	.word	0x00002ba0
        /*0374*/ 	.word	0x000000ff
        /*0378*/ 	.word	0x00000000
        /*037c*/ 	.short	0x010a
        /*037e*/ 	.byte	0x04
	.zero		1


	//   ....[40]....
        /*0380*/ 	.word	0x00002c40
        /*0384*/ 	.word	0x00000000
        /*0388*/ 	.word	0x00000000
        /*038c*/ 	.short	0x010a
        /*038e*/ 	.byte	0xff
	.zero		1


	//   ....[41]....
        /*0390*/ 	.word	0x00002d60
        /*0394*/ 	.word	0x00000002
        /*0398*/ 	.word	0x000000c0
        /*039c*/ 	.short	0x010a
        /*039e*/ 	.byte	0xff
	.zero		1


	//   ....[42]....
        /*03a0*/ 	.word	0x00002dd0
        /*03a4*/ 	.word	0x00000002
        /*03a8*/ 	.word	0x00000000
        /*03ac*/ 	.short	0x0101
        /*03ae*/ 	.byte	0xff
	.zero		1


	//   ....[43]....
        /*03b0*/ 	.word	0x00002df0
        /*03b4*/ 	.word	0x000000ff
        /*03b8*/ 	.word	0x00000070
        /*03bc*/ 	.short	0x010a
        /*03be*/ 	.byte	0x04
	.zero		1


	//   ....[44]....
        /*03c0*/ 	.word	0x00002f10
        /*03c4*/ 	.word	0x00000002
        /*03c8*/ 	.word	0x00000060
        /*03cc*/ 	.short	0x010a
        /*03ce*/ 	.byte	0xff
	.zero		1


	//   ....[45]....
        /*03d0*/ 	.word	0x00003010
        /*03d4*/ 	.word	0x00000002
        /*03d8*/ 	.word	0x00000000
        /*03dc*/ 	.short	0x0101
        /*03de*/ 	.byte	0xff
	.zero		1


	//   ....[46]....
        /*03e0*/ 	.word	0x000030a0
        /*03e4*/ 	.word	0x000000ff
        /*03e8*/ 	.word	0x00000070
        /*03ec*/ 	.short	0x0106
        /*03ee*/ 	.byte	0x04
	.zero		1


	//   ....[47]....
        /*03f0*/ 	.word	0x000030c0
        /*03f4*/ 	.word	0x000000ff
        /*03f8*/ 	.word	0x00000070
        /*03fc*/ 	.short	0x010a
        /*03fe*/ 	.byte	0x04
	.zero		1


	//   ....[48]....
        /*0400*/ 	.word	0x00003150
        /*0404*/ 	.word	0x000000ff
        /*0408*/ 	.word	0x00000070
        /*040c*/ 	.short	0x0106
        /*040e*/ 	.byte	0x07
	.zero		1


	//   ....[49]....
        /*0410*/ 	.word	0x00003190
        /*0414*/ 	.word	0x00000000
        /*0418*/ 	.word	0x00000070
        /*041c*/ 	.short	0x010a
        /*041e*/ 	.byte	0xff
	.zero		1


	//   ....[50]....
        /*0420*/ 	.word	0x000036d0
        /*0424*/ 	.word	0x00000000
        /*0428*/ 	.word	0x00000060
        /*042c*/ 	.short	0x010a
        /*042e*/ 	.byte	0xff
	.zero		1


	//   ....[51]....
        /*0430*/ 	.word	0x000037f0
        /*0434*/ 	.word	0x00000003
        /*0438*/ 	.word	0x00000000
        /*043c*/ 	.short	0x0101
        /*043e*/ 	.byte	0xff
	.zero		1


	//   ....[52]....
        /*0440*/ 	.word	0x00003800
        /*0444*/ 	.word	0x000000ff
        /*0448*/ 	.word	0x00000000
        /*044c*/ 	.short	0x010a
        /*044e*/ 	.byte	0x06
	.zero		1


	//   ....[53]....
        /*0450*/ 	.word	0x00003850
        /*0454*/ 	.word	0x000000ff
        /*0458*/ 	.word	0x000000a0
        /*045c*/ 	.short	0x010a
        /*045e*/ 	.byte	0x07
	.zero		1


	//   ....[54]....
        /*0460*/ 	.word	0x00003940
        /*0464*/ 	.word	0x000000ff
        /*0468*/ 	.word	0x00000000
        /*046c*/ 	.short	0x010a
        /*046e*/ 	.byte	0x07
	.zero		1


	//   ....[55]....
        /*0470*/ 	.word	0x00003aa0
        /*0474*/ 	.word	0x000000ff
        /*0478*/ 	.word	0x00000000
        /*047c*/ 	.short	0x010a
        /*047e*/ 	.byte	0x09
	.zero		1


	//   ....[56]....
        /*0480*/ 	.word	0x00004190
        /*0484*/ 	.word	0x000000ff
        /*0488*/ 	.word	0x00000000
        /*048c*/ 	.short	0x010a
        /*048e*/ 	.byte	0x04
	.zero		1


	//   ....[57]....
        /*0490*/ 	.word	0x00004220
        /*0494*/ 	.word	0x000000ff
        /*0498*/ 	.word	0x00000000
        /*049c*/ 	.short	0x010a
        /*049e*/ 	.byte	0x05
	.zero		1


	//   ....[58]....
        /*04a0*/ 	.word	0x000042b0
        /*04a4*/ 	.word	0x000000ff
        /*04a8*/ 	.word	0x00000000
        /*04ac*/ 	.short	0x010a
        /*04ae*/ 	.byte	0x05
	.zero		1


	//   ....[59]....
        /*04b0*/ 	.word	0x00004340
        /*04b4*/ 	.word	0x000000ff
        /*04b8*/ 	.word	0x00000000
        /*04bc*/ 	.short	0x010a
        /*04be*/ 	.byte	0x04
	.zero		1


	//   ....[60]....
        /*04c0*/ 	.word	0x00004860
        /*04c4*/ 	.word	0x00000008
        /*04c8*/ 	.word	0x00000060
        /*04cc*/ 	.short	0x010a
        /*04ce*/ 	.byte	0xff
	.zero		1


	//   ....[61]....
        /*04d0*/ 	.word	0x000049d0
        /*04d4*/ 	.word	0x00000000
        /*04d8*/ 	.word	0x00000000
        /*04dc*/ 	.short	0x0101
        /*04de*/ 	.byte	0xff
	.zero		1


	//   ....[62]....
        /*04e0*/ 	.word	0x00004eb0
        /*04e4*/ 	.word	0x000000ff
        /*04e8*/ 	.word	0x00000058
        /*04ec*/ 	.short	0x010a
        /*04ee*/ 	.byte	0x15
	.zero		1


	//   ....[63]....
        /*04f0*/ 	.word	0x00005040
        /*04f4*/ 	.word	0x000000ff
        /*04f8*/ 	.word	0x00000038
        /*04fc*/ 	.short	0x010a
        /*04fe*/ 	.byte	0x15
	.zero		1


	//   ....[64]....
        /*0500*/ 	.word	0x000051a0
        /*0504*/ 	.word	0x000000ff
        /*0508*/ 	.word	0x00000020
        /*050c*/ 	.short	0x010b
        /*050e*/ 	.byte	0x15
	.zero		1


	//   ....[65]....
        /*0510*/ 	.word	0x000051c0
        /*0514*/ 	.word	0x000000ff
        /*0518*/ 	.word	0x00000000
        /*051c*/ 	.short	0x0101
        /*051e*/ 	.byte	0x04
	.zero		1


	//   ....[66]....
        /*0520*/ 	.word	0x000051d0
        /*0524*/ 	.word	0x000000ff
        /*0528*/ 	.word	0x00000040
        /*052c*/ 	.short	0x010a
        /*052e*/ 	.byte	0x15
	.zero		1


	//   ....[67]....
        /*0530*/ 	.word	0x00005330
        /*0534*/ 	.word	0x000000ff
        /*0538*/ 	.word	0x00000028
        /*053c*/ 	.short	0x010b
        /*053e*/ 	.byte	0x15
	.zero		1


	//   ....[68]....
        /*0540*/ 	.word	0x00005350
        /*0544*/ 	.word	0x000000ff
        /*0548*/ 	.word	0x00000000
        /*054c*/ 	.short	0x0101
        /*054e*/ 	.byte	0x04
	.zero		1


	//   ....[69]....
        /*0550*/ 	.word	0x00005360
        /*0554*/ 	.word	0x000000ff
        /*0558*/ 	.word	0x00000048
        /*055c*/ 	.short	0x010a
        /*055e*/ 	.byte	0x15
	.zero		1


	//   ....[70]....
        /*0560*/ 	.word	0x00005560
        /*0564*/ 	.word	0x000000ff
        /*0568*/ 	.word	0x00000030
        /*056c*/ 	.short	0x010b
        /*056e*/ 	.byte	0x15
	.zero		1


	//   ....[71]....
        /*0570*/ 	.word	0x00005570
        /*0574*/ 	.word	0x000000ff
        /*0578*/ 	.word	0x00000000
        /*057c*/ 	.short	0x0101
        /*057e*/ 	.byte	0x28
	.zero		1


	//   ....[72]....
        /*0580*/ 	.word	0x000055a0
        /*0584*/ 	.word	0x000000ff
        /*0588*/ 	.word	0x00000038
        /*058c*/ 	.short	0x010a
        /*058e*/ 	.byte	0x15
	.zero		1


	//   ....[73]....
        /*0590*/ 	.word	0x000055c0
        /*0594*/ 	.word	0x000000ff
        /*0598*/ 	.word	0x00000040
        /*059c*/ 	.short	0x010a
        /*059e*/ 	.byte	0x15
	.zero		1


	//   ....[74]....
        /*05a0*/ 	.word	0x00005600
        /*05a4*/ 	.word	0x00000000
        /*05a8*/ 	.word	0x00000048
        /*05ac*/ 	.short	0x010a
        /*05ae*/ 	.byte	0xff
	.zero		1


	//   ....[75]....
        /*05b0*/ 	.word	0x00005930
        /*05b4*/ 	.word	0x00000008
        /*05b8*/ 	.word	0x00000060
        /*05bc*/ 	.short	0x010a
        /*05be*/ 	.byte	0xff
	.zero		1


	//   ....[76]....
        /*05c0*/ 	.word	0x00005ab0
        /*05c4*/ 	.word	0x00000000
        /*05c8*/ 	.word	0x00000000
        /*05cc*/ 	.short	0x0101
        /*05ce*/ 	.byte	0xff
	.zero		1


	//   ....[77]....
        /*05d0*/ 	.word	0x000065d0
        /*05d4*/ 	.word	0x000000ff
        /*05d8*/ 	.word	0x00000020
        /*05dc*/ 	.short	0x010a
        /*05de*/ 	.byte	0x2b
	.zero		1


	//   ....[78]....
        /*05e0*/ 	.word	0x00006610
        /*05e4*/ 	.word	0x0000001a
        /*05e8*/ 	.word	0x00000080
        /*05ec*/ 	.short	0x010a
        /*05ee*/ 	.byte	0xff
	.zero		1


	//   ....[79]....
        /*05f0*/ 	.word	0x00006710
        /*05f4*/ 	.word	0x000000ff
        /*05f8*/ 	.word	0x00000020
        /*05fc*/ 	.short	0x010a
        /*05fe*/ 	.byte	0x2b
	.zero		1


	//   ....[80]....
        /*0600*/ 	.word	0x000067f0
        /*0604*/ 	.word	0x0000001a
        /*0608*/ 	.word	0x00000080
        /*060c*/ 	.short	0x010a
        /*060e*/ 	.byte	0xff
	.zero		1


	//   ....[81]....
        /*0610*/ 	.word	0x00006f30
        /*0614*/ 	.word	0x00000000
        /*0618*/ 	.word	0x00000000
        /*061c*/ 	.short	0x0101
        /*061e*/ 	.byte	0xff
	.zero		1


	//   ....[82]....
        /*0620*/ 	.word	0x00006f40
        /*0624*/ 	.word	0x00000003
        /*0628*/ 	.word	0x00000020
        /*062c*/ 	.short	0x010a
        /*062e*/ 	.byte	0xff
	.zero		1


	//   ....[83]....
        /*0630*/ 	.word	0x00007000
        /*0634*/ 	.word	0x00000003
        /*0638*/ 	.word	0x00000020
        /*063c*/ 	.short	0x010a
        /*063e*/ 	.byte	0xff
	.zero		1


	//   ....[84]....
        /*0640*/ 	.word	0x000077e0
        /*0644*/ 	.word	0x00000000
        /*0648*/ 	.word	0x00000000
        /*064c*/ 	.short	0x0101
        /*064e*/ 	.byte	0xff
	.zero		1


	//   ....[85]....
        /*0650*/ 	.word	0x000077f0
        /*0654*/ 	.word	0x00000005
        /*0658*/ 	.word	0x00000020
        /*065c*/ 	.short	0x010a
        /*065e*/ 	.byte	0xff
	.zero		1


	//   ....[86]....
        /*0660*/ 	.word	0x000078b0
        /*0664*/ 	.word	0x00000005
        /*0668*/ 	.word	0x00000020
        /*066c*/ 	.short	0x010a
        /*066e*/ 	.byte	0xff
	.zero		1


	//   ....[87]....
        /*0670*/ 	.word	0x00007c50
        /*0674*/ 	.word	0x000000ff
        /*0678*/ 	.word	0x00000000
        /*067c*/ 	.short	0x0101
        /*067e*/ 	.byte	0x04
	.zero		1


	//   ....[88]....
        /*0680*/ 	.word	0x000080e0
        /*0684*/ 	.word	0x00000000
        /*0688*/ 	.word	0x00000000
        /*068c*/ 	.short	0x0101
        /*068e*/ 	.byte	0xff
	.zero		1


	//   ....[89]....
        /*0690*/ 	.word	0x00008380
        /*0694*/ 	.word	0x000000ff
        /*0698*/ 	.word	0x00000000
        /*069c*/ 	.short	0x0101
        /*069e*/ 	.byte	0x04
	.zero		1


	//   ....[90]....
        /*06a0*/ 	.word	0x000083a0
        /*06a4*/ 	.word	0x00000000
        /*06a8*/ 	.word	0x000000d0
        /*06ac*/ 	.short	0x010a
        /*06ae*/ 	.byte	0xff
	.zero		1


	//   ....[91]....
        /*06b0*/ 	.word	0x00008400
        /*06b4*/ 	.word	0x00000000
        /*06b8*/ 	.word	0x00000010
        /*06bc*/ 	.short	0x010a
        /*06be*/ 	.byte	0xff
	.zero		1


	//   ....[92]....
        /*06c0*/ 	.word	0x00008460
        /*06c4*/ 	.word	0x00000000
        /*06c8*/ 	.word	0x00000010
        /*06cc*/ 	.short	0x010a
        /*06ce*/ 	.byte	0xff
	.zero		1


	//   ....[93]....
        /*06d0*/ 	.word	0x000084b0
        /*06d4*/ 	.word	0x00000003
        /*06d8*/ 	.word	0x00000060
        /*06dc*/ 	.short	0x010a
        /*06de*/ 	.byte	0xff
	.zero		1


	//   ....[94]....
        /*06e0*/ 	.word	0x00008510
        /*06e4*/ 	.word	0x00000000
        /*06e8*/ 	.word	0x00000000
        /*06ec*/ 	.short	0x010a
        /*06ee*/ 	.byte	0xff
	.zero		1


	//   ....[95]....
        /*06f0*/ 	.word	0x00008560
        /*06f4*/ 	.word	0x00000002
        /*06f8*/ 	.word	0x000000c0
        /*06fc*/ 	.short	0x010a
        /*06fe*/ 	.byte	0xff
	.zero		1


	//   ....[96]....
        /*0700*/ 	.word	0x000085c0
        /*0704*/ 	.word	0x00000002
        /*0708*/ 	.word	0x00000070
        /*070c*/ 	.short	0x010a
        /*070e*/ 	.byte	0xff
	.zero		1


	//   ....[97]....
        /*0710*/ 	.word	0x00008610
        /*0714*/ 	.word	0x00000002
        /*0718*/ 	.word	0x00000060
        /*071c*/ 	.short	0x010a
        /*071e*/ 	.byte	0xff
	.zero		1


	//   ....[98]....
        /*0720*/ 	.word	0x00008670
        /*0724*/ 	.word	0x00000000
        /*0728*/ 	.word	0x00000070
        /*072c*/ 	.short	0x010a
        /*072e*/ 	.byte	0xff
	.zero		1


	//   ....[99]....
        /*0730*/ 	.word	0x000086c0
        /*0734*/ 	.word	0x00000000
        /*0738*/ 	.word	0x00000060
        /*073c*/ 	.short	0x010a
        /*073e*/ 	.byte	0xff
	.zero		1


	//   ....[100]....
        /*0740*/ 	.word	0x00008730
        /*0744*/ 	.word	0x00000002
        /*0748*/ 	.word	0x000000a0
        /*074c*/ 	.short	0x010a
        /*074e*/ 	.byte	0xff
	.zero		1


	//   ....[101]....
        /*0750*/ 	.word	0x00008790
        /*0754*/ 	.word	0x00000000
        /*0758*/ 	.word	0x00000000
        /*075c*/ 	.short	0x010a
        /*075e*/ 	.byte	0xff
	.zero		1


	//   ....[102]....
        /*0760*/ 	.word	0x000087f0
        /*0764*/ 	.word	0x00000000
        /*0768*/ 	.word	0x00000000
        /*076c*/ 	.short	0x010a
        /*076e*/ 	.byte	0xff
	.zero		1


	//   ....[103]....
        /*0770*/ 	.word	0x00008850
        /*0774*/ 	.word	0x00000000
        /*0778*/ 	.word	0x00000000
        /*077c*/ 	.short	0x010a
        /*077e*/ 	.byte	0xff
	.zero		1


	//   ....[104]....
        /*0780*/ 	.word	0x000088b0
        /*0784*/ 	.word	0x00000000
        /*0788*/ 	.word	0x00000000
        /*078c*/ 	.short	0x010a
        /*078e*/ 	.byte	0xff
	.zero		1


	//   ....[105]....
        /*0790*/ 	.word	0x00008910
        /*0794*/ 	.word	0x00000000
        /*0798*/ 	.word	0x00000000
        /*079c*/ 	.short	0x010a
        /*079e*/ 	.byte	0xff
	.zero		1


	//   ....[106]....
        /*07a0*/ 	.word	0x00008960
        /*07a4*/ 	.word	0x00000008
        /*07a8*/ 	.word	0x00000060
        /*07ac*/ 	.short	0x010a
        /*07ae*/ 	.byte	0xff
	.zero		1


	//   ....[107]....
        /*07b0*/ 	.word	0x000089c0
        /*07b4*/ 	.word	0x00000000
        /*07b8*/ 	.word	0x00000058
        /*07bc*/ 	.short	0x010a
        /*07be*/ 	.byte	0xff
	.zero		1


	//   ....[108]....
        /*07c0*/ 	.word	0x00008a20
        /*07c4*/ 	.word	0x00000000
        /*07c8*/ 	.word	0x00000038
        /*07cc*/ 	.short	0x010a
        /*07ce*/ 	.byte	0xff
	.zero		1


	//   ....[109]....
        /*07d0*/ 	.word	0x00008a80
        /*07d4*/ 	.word	0x00000000
        /*07d8*/ 	.word	0x00000040
        /*07dc*/ 	.short	0x010a
        /*07de*/ 	.byte	0xff
	.zero		1


	//   ....[110]....
        /*07e0*/ 	.word	0x00008ae0
        /*07e4*/ 	.word	0x00000000
        /*07e8*/ 	.word	0x00000048
        /*07ec*/ 	.short	0x010a
        /*07ee*/ 	.byte	0xff
	.zero		1


	//   ....[111]....
        /*07f0*/ 	.word	0x00008b40
        /*07f4*/ 	.word	0x00000000
        /*07f8*/ 	.word	0x00000038
        /*07fc*/ 	.short	0x010a
        /*07fe*/ 	.byte	0xff
	.zero		1


	//   ....[112]....
        /*0800*/ 	.word	0x00008ba0
        /*0804*/ 	.word	0x00000000
        /*0808*/ 	.word	0x00000040
        /*080c*/ 	.short	0x010a
        /*080e*/ 	.byte	0xff
	.zero		1


	//   ....[113]....
        /*0810*/ 	.word	0x00008bf0
        /*0814*/ 	.word	0x00000008
        /*0818*/ 	.word	0x00000060
        /*081c*/ 	.short	0x010a
        /*081e*/ 	.byte	0xff
	.zero		1


	//   ....[114]....
        /*0820*/ 	.word	0x00008c50
        /*0824*/ 	.word	0x00000000
        /*0828*/ 	.word	0x00000020
        /*082c*/ 	.short	0x010a
        /*082e*/ 	.byte	0xff
	.zero		1


	//   ....[115]....
        /*0830*/ 	.word	0x00008ca0
        /*0834*/ 	.word	0x0000001a
        /*0838*/ 	.word	0x00000080
        /*083c*/ 	.short	0x010a
        /*083e*/ 	.byte	0xff
	.zero		1


	//   ....[116]....
        /*0840*/ 	.word	0x00008cf0
        /*0844*/ 	.word	0x00000003
        /*0848*/ 	.word	0x00000020
        /*084c*/ 	.short	0x010a
        /*084e*/ 	.byte	0xff
	.zero		1


	//   ....[117]....
        /*0850*/ 	.word	0x00008d40
        /*0854*/ 	.word	0x00000005
        /*0858*/ 	.word	0x00000020
        /*085c*/ 	.short	0x010a
        /*085e*/ 	.byte	0xff
	.zero		1


	//----- nvinfo : EIATTR_NUM_MBARRIERS
	.align		4
.L_47:
        /*0860*/ 	.byte	0x03, 0x38
        /*0862*/ 	.short	0x001c


	//----- nvinfo : EIATTR_EXIT_INSTR_OFFSETS
	.align		4
        /*0864*/ 	.byte	0x04, 0x1c
        /*0866*/ 	.short	(.L_49 - .L_48)


	//   ....[0]....
.L_48:
        /*0868*/ 	.word	0x00002c70


	//   ....[1]....
        /*086c*/ 	.word	0x00003160


	//   ....[2]....
        /*0870*/ 	.word	0x000031c0


	//   ....[3]....
        /*0874*/ 	.word	0x000045b0


	//   ....[4]....
        /*0878*/ 	.word	0x00005630


	//   ....[5]....
        /*087c*/ 	.word	0x00005670


	//   ....[6]....
        /*0880*/ 	.word	0x00008270


	//   ....[7]....
        /*0884*/ 	.word	0x000082f0


	//   ....[8]....
        /*0888*/ 	.word	0x00008320


	//   ....[9]....
        /*088c*/ 	.word	0x00008390


	//----- nvinfo : EIATTR_MAX_THREADS
	.align		4
.L_49:
        /*0890*/ 	.byte	0x04, 0x05
        /*0892*/ 	.short	(.L_51 - .L_50)
.L_50:
        /*0894*/ 	.word	0x00000100
        /*0898*/ 	.word	0x00000001
        /*089c*/ 	.word	0x00000001


	//----- nvinfo : EIATTR_CRS_STACK_SIZE
	.align		4
.L_51:
        /*08a0*/ 	.byte	0x04, 0x1e
        /*08a2*/ 	.short	(.L_53 - .L_52)
.L_52:
        /*08a4*/ 	.word	0x00000000


	//----- nvinfo : EIATTR_CBANK_PARAM_SIZE
	.align		4
.L_53:
        /*08a8*/ 	.byte	0x03, 0x19
        /*08aa*/ 	.short	0x0800


	//----- nvinfo : EIATTR_PARAM_CBANK
	.align		4
        /*08ac*/ 	.byte	0x04, 0x0a
        /*08ae*/ 	.short	(.L_55 - .L_54)
	.align		4
.L_54:
        /*08b0*/ 	.word	index@(.nv.constant0._ZN7cutlass13device_kernelINS_4gemm6kernel13GemmUniversalIN4cute5tupleIJiiiiEEENS1_10collective13CollectiveMmaINS1_35MainloopSm100TmaUmmaWarpSpecializedILi2ELi2ELi4ENS5_IJNS4_1CILi2EEENSA_ILi1EEESC_EEEEENS5_IJNSA_ILi64EEENSA_ILi96EEENSA_ILi256EEEEEENS_10bfloat16_tENS5_IJlSC_lEEESJ_SK_NS4_8TiledMMAINS4_8MMA_AtomIJNS4_20SM100_MMA_F16BF16_SSISJ_SJ_fLi64ELi96ELNS4_4UMMA5MajorE0ELSP_0ELNSO_7ScaleInE0ELSQ_0EEEEEENS4_6LayoutINS5_IJSC_SC_SC_EEENS5_IJNSA_ILi0EEESV_SV_EEEEENS5_IJNS4_10UnderscoreESY_SY_EEEEENS4_13SM90_TMA_LOADENS4_14ComposedLayoutINS4_7SwizzleILi3ELi4ELi3EEENS4_18smem_ptr_flag_bitsILi16EEENST_INS5_IJNSA_ILi8EEESF_EEENS5_IJSF_SC_EEEEEEEvNS4_8identityENS4_23SM90_TMA_LOAD_MULTICASTES1B_vS1C_EENS_8epilogue10collective18CollectiveEpilogueINS1F_23Sm100TmaWarpSpecializedILi3ELi2ELi16ELb1ELb0EEEJSI_NS5_IJNST_ISF_SC_EENST_INSA_ILi32EEESC_EEEEESJ_SK_SJ_SK_NS1F_6fusion15FusionCallbacksIS1J_NS1O_17LinearCombinationISJ_fSJ_fLNS_15FloatRoundStyleE2EEESI_S1N_JEEENS4_5SM1004TMEM4LOAD26SM100_TMEM_LOAD_16dp256b4xES11_NS12_INS13_ILi2ELi4ELi3EEES16_NST_INS5_IJS17_S1L_EEENS5_IJS1L_SC_EEEEEEENS4_17SM75_U32x4_LDSM_NENS4_14SM90_TMA_STOREES22_NS4_17SM90_U32x4_STSM_NENS4_39AutoVectorizingCopyWithAssumedAlignmentILi128EEEEEEvvEEEEvNT_6ParamsE)
        /*08b4*/ 	.short	0x0380
        /*08b6*/ 	.short	0x0800


	//----- nvinfo : EIATTR_SW_WAR
	.align		4
.L_55:
        /*08b8*/ 	.byte	0x04, 0x36
        /*08ba*/ 	.short	(.L_57 - .L_56)
.L_56:
        /*08bc*/ 	.word	0x00000008
.L_57:


//--------------------- .nv.callgraph             --------------------------
	.section	.nv.callgraph,"",@"SHT_CUDA_CALLGRAPH"
	.align	4
	.sectionentsize	8
	.align		4
        /*0000*/ 	.word	0x00000000
	.align		4
        /*0004*/ 	.word	0xffffffff
	.align		4
        /*0008*/ 	.word	index@(_ZN7cutlass13device_kernelINS_4gemm6kernel13GemmUniversalIN4cute5tupleIJiiiiEEENS1_10collective13CollectiveMmaINS1_35MainloopSm100TmaUmmaWarpSpecializedILi2ELi2ELi4ENS5_IJNS4_1CILi2EEENSA_ILi1EEESC_EEEEENS5_IJNSA_ILi64EEENSA_ILi96EEENSA_ILi256EEEEEENS_10bfloat16_tENS5_IJlSC_lEEESJ_SK_NS4_8TiledMMAINS4_8MMA_AtomIJNS4_20SM100_MMA_F16BF16_SSISJ_SJ_fLi64ELi96ELNS4_4UMMA5MajorE0ELSP_0ELNSO_7ScaleInE0ELSQ_0EEEEEENS4_6LayoutINS5_IJSC_SC_SC_EEENS5_IJNSA_ILi0EEESV_SV_EEEEENS5_IJNS4_10UnderscoreESY_SY_EEEEENS4_13SM90_TMA_LOADENS4_14ComposedLayoutINS4_7SwizzleILi3ELi4ELi3EEENS4_18smem_ptr_flag_bitsILi16EEENST_INS5_IJNSA_ILi8EEESF_EEENS5_IJSF_SC_EEEEEEEvNS4_8identityENS4_23SM90_TMA_LOAD_MULTICASTES1B_vS1C_EENS_8epilogue10collective18CollectiveEpilogueINS1F_23Sm100TmaWarpSpecializedILi3ELi2ELi16ELb1ELb0EEEJSI_NS5_IJNST_ISF_SC_EENST_INSA_ILi32EEESC_EEEEESJ_SK_SJ_SK_NS1F_6fusion15FusionCallbacksIS1J_NS1O_17LinearCombinationISJ_fSJ_fLNS_15FloatRoundStyleE2EEESI_S1N_JEEENS4_5SM1004TMEM4LOAD26SM100_TMEM_LOAD_16dp256b4xES11_NS12_INS13_ILi2ELi4ELi3EEES16_NST_INS5_IJS17_S1L_EEENS5_IJS1L_SC_EEEEEEENS4_17SM75_U32x4_LDSM_NENS4_14SM90_TMA_STOREES22_NS4_17SM90_U32x4_STSM_NENS4_39AutoVectorizingCopyWithAssumedAlignmentILi128EEEEEEvvEEEEvNT_6ParamsE)
	.align		4
        /*000c*/ 	.word	index@(__assertfail)
	.align		4
        /*0010*/ 	.word	0x00000000
	.align		4
        /*0014*/ 	.word	0xfffffffe
	.align		4
        /*0018*/ 	.word	0x00000000
	.align		4
        /*001c*/ 	.word	0xfffffffd
	.align		4
        /*0020*/ 	.word	0x00000000
	.align		4
        /*0024*/ 	.word	0xfffffffc


//--------------------- .nv.constant4             --------------------------
	.section	.nv.constant4,"a",@progbits
	.align	8
	.align		8
.nv.constant4:
        /*0000*/ 	.dword	__assertfail
	.align		8
        /*0008*/ 	.dword	__unnamed_1
	.align		8
        /*0010*/ 	.dword	__unnamed_2
	.align		8
        /*0018*/ 	.dword	_ZN40_INTERNAL_d8fab3cf_4_k_cu_7a8d6266_169054cuda3std3__45__cpo5beginE
	.align		8
        /*0020*/ 	.dword	_ZN40_INTERNAL_d8fab3cf_4_k_cu_7a8d6266_169054cuda3std3__45__cpo3endE
	.align		8
        /*0028*/ 	.dword	_ZN40_INTERNAL_d8fab3cf_4_k_cu_7a8d6266_169054cuda3std3__45__cpo6cbeginE
	.align		8
        /*0030*/ 	.dword	_ZN40_INTERNAL_d8fab3cf_4_k_cu_7a8d6266_169054cuda3std3__45__cpo4cendE
	.align		8
        /*0038*/ 	.dword	_ZN40_INTERNAL_d8fab3cf_4_k_cu_7a8d6266_169054cuda3std3__442_GLOBAL__N__d8fab3cf_4_k_cu_7a8d6266_169056ignoreE
	.align		8
        /*0040*/ 	.dword	_ZN40_INTERNAL_d8fab3cf_4_k_cu_7a8d6266_169054cuda3std3__419piecewise_constructE
	.align		8
        /*0048*/ 	.dword	_ZN40_INTERNAL_d8fab3cf_4_k_cu_7a8d6266_169054cuda3std3__48in_placeE
	.align		8
        /*0050*/ 	.dword	_ZN40_INTERNAL_d8fab3cf_4_k_cu_7a8d6266_169054cuda3std6ranges3__45__cpo4swapE
	.align		8
        /*0058*/ 	.dword	_ZN40_INTERNAL_d8fab3cf_4_k_cu_7a8d6266_169054cuda3std6ranges3__45__cpo9iter_moveE
	.align		8
        /*0060*/ 	.dword	_ZN40_INTERNAL_d8fab3cf_4_k_cu_7a8d6266_169054cute7productE
	.align		8
        /*0068*/ 	.dword	_ZN40_INTERNAL_d8fab3cf_4_k_cu_7a8d6266_169054cute1_E
	.align		8
        /*0070*/ 	.dword	$str$25
	.align		8
        /*0078*/ 	.dword	$str$26
	.align		8
        /*0080*/ 	.dword	$str$27
	.align		8
        /*0088*/ 	.dword	$str$28


//--------------------- .text._ZN7cutlass13device_kernelINS_4gemm6kernel13GemmUniversalIN4cute5tupleIJiiiiEEENS1_10collective13CollectiveMmaINS1_35MainloopSm100TmaUmmaWarpSpecializedILi2ELi2ELi4ENS5_IJNS4_1CILi2EEENSA_ILi1EEESC_EEEEENS5_IJNSA_ILi64EEENSA_ILi96EEENSA_ILi256EEEEEENS_10bfloat16_tENS5_IJlSC_lEEESJ_SK_NS4_8TiledMMAINS4_8MMA_AtomIJNS4_20SM100_MMA_F16BF16_SSISJ_SJ_fLi64ELi96ELNS4_4UMMA5MajorE0ELSP_0ELNSO_7ScaleInE0ELSQ_0EEEEEENS4_6LayoutINS5_IJSC_SC_SC_EEENS5_IJNSA_ILi0EEESV_SV_EEEEENS5_IJNS4_10UnderscoreESY_SY_EEEEENS4_13SM90_TMA_LOADENS4_14ComposedLayoutINS4_7SwizzleILi3ELi4ELi3EEENS4_18smem_ptr_flag_bitsILi16EEENST_INS5_IJNSA_ILi8EEESF_EEENS5_IJSF_SC_EEEEEEEvNS4_8identityENS4_23SM90_TMA_LOAD_MULTICASTES1B_vS1C_EENS_8epilogue10collective18CollectiveEpilogueINS1F_23Sm100TmaWarpSpecializedILi3ELi2ELi16ELb1ELb0EEEJSI_NS5_IJNST_ISF_SC_EENST_INSA_ILi32EEESC_EEEEESJ_SK_SJ_SK_NS1F_6fusion15FusionCallbacksIS1J_NS1O_17LinearCombinationISJ_fSJ_fLNS_15FloatRoundStyleE2EEESI_S1N_JEEENS4_5SM1004TMEM4LOAD26SM100_TMEM_LOAD_16dp256b4xES11_NS12_INS13_ILi2ELi4ELi3EEES16_NST_INS5_IJS17_S1L_EEENS5_IJS1L_SC_EEEEEEENS4_17SM75_U32x4_LDSM_NENS4_14SM90_TMA_STOREES22_NS4_17SM90_U32x4_STSM_NENS4_39AutoVectorizingCopyWithAssumedAlignmentILi128EEEEEEvvEEEEvNT_6ParamsE --------------------------
	.section	.text._ZN7cutlass13device_kernelINS_4gemm6kernel13GemmUniversalIN4cute5tupleIJiiiiEEENS1_10collective13CollectiveMmaINS1_35MainloopSm100TmaUmmaWarpSpecializedILi2ELi2ELi4ENS5_IJNS4_1CILi2EEENSA_ILi1EEESC_EEEEENS5_IJNSA_ILi64EEENSA_ILi96EEENSA_ILi256EEEEEENS_10bfloat16_tENS5_IJlSC_lEEESJ_SK_NS4_8TiledMMAINS4_8MMA_AtomIJNS4_20SM100_MMA_F16BF16_SSISJ_SJ_fLi64ELi96ELNS4_4UMMA5MajorE0ELSP_0ELNSO_7ScaleInE0ELSQ_0EEEEEENS4_6LayoutINS5_IJSC_SC_SC_EEENS5_IJNSA_ILi0EEESV_SV_EEEEENS5_IJNS4_10UnderscoreESY_SY_EEEEENS4_13SM90_TMA_LOADENS4_14ComposedLayoutINS4_7SwizzleILi3ELi4ELi3EEENS4_18smem_ptr_flag_bitsILi16EEENST_INS5_IJNSA_ILi8EEESF_EEENS5_IJSF_SC_EEEEEEEvNS4_8identityENS4_23SM90_TMA_LOAD_MULTICASTES1B_vS1C_EENS_8epilogue10collective18CollectiveEpilogueINS1F_23Sm100TmaWarpSpecializedILi3ELi2ELi16ELb1ELb0EEEJSI_NS5_IJNST_ISF_SC_EENST_INSA_ILi32EEESC_EEEEESJ_SK_SJ_SK_NS1F_6fusion15FusionCallbacksIS1J_NS1O_17LinearCombinationISJ_fSJ_fLNS_15FloatRoundStyleE2EEESI_S1N_JEEENS4_5SM1004TMEM4LOAD26SM100_TMEM_LOAD_16dp256b4xES11_NS12_INS13_ILi2ELi4ELi3EEES16_NST_INS5_IJS17_S1L_EEENS5_IJS1L_SC_EEEEEEENS4_17SM75_U32x4_LDSM_NENS4_14SM90_TMA_STOREES22_NS4_17SM90_U32x4_STSM_NENS4_39AutoVectorizingCopyWithAssumedAlignmentILi128EEEEEEvvEEEEvNT_6ParamsE,"ax",@progbits
	.align	128
.text._ZN7cutlass13device_kernelINS_4gemm6kernel13GemmUniversalIN4cute5tupleIJiiiiEEENS1_10collective13CollectiveMmaINS1_35MainloopSm100TmaUmmaWarpSpecializedILi2ELi2ELi4ENS5_IJNS4_1CILi2EEENSA_ILi1EEESC_EEEEENS5_IJNSA_ILi64EEENSA_ILi96EEENSA_ILi256EEEEEENS_10bfloat16_tENS5_IJlSC_lEEESJ_SK_NS4_8TiledMMAINS4_8MMA_AtomIJNS4_20SM100_MMA_F16BF16_SSISJ_SJ_fLi64ELi96ELNS4_4UMMA5MajorE0ELSP_0ELNSO_7ScaleInE0ELSQ_0EEEEEENS4_6LayoutINS5_IJSC_SC_SC_EEENS5_IJNSA_ILi0EEESV_SV_EEEEENS5_IJNS4_10UnderscoreESY_SY_EEEEENS4_13SM90_TMA_LOADENS4_14ComposedLayoutINS4_7SwizzleILi3ELi4ELi3EEENS4_18smem_ptr_flag_bitsILi16EEENST_INS5_IJNSA_ILi8EEESF_EEENS5_IJSF_SC_EEEEEEEvNS4_8identityENS4_23SM90_TMA_LOAD_MULTICASTES1B_vS1C_EENS_8epilogue10collective18CollectiveEpilogueINS1F_23Sm100TmaWarpSpecializedILi3ELi2ELi16ELb1ELb0EEEJSI_NS5_IJNST_ISF_SC_EENST_INSA_ILi32EEESC_EEEEESJ_SK_SJ_SK_NS1F_6fusion15FusionCallbacksIS1J_NS1O_17LinearCombinationISJ_fSJ_fLNS_15FloatRoundStyleE2EEESI_S1N_JEEENS4_5SM1004TMEM4LOAD26SM100_TMEM_LOAD_16dp256b4xES11_NS12_INS13_ILi2ELi4ELi3EEES16_NST_INS5_IJS17_S1L_EEENS5_IJS1L_SC_EEEEEEENS4_17SM75_U32x4_LDSM_NENS4_14SM90_TMA_STOREES22_NS4_17SM90_U32x4_STSM_NENS4_39AutoVectorizingCopyWithAssumedAlignmentILi128EEEEEEvvEEEEvNT_6ParamsE:
        .type           _ZN7cutlass13device_kernelINS_4gemm6kernel13GemmUniversalIN4cute5tupleIJiiiiEEENS1_10collective13CollectiveMmaINS1_35MainloopSm100TmaUmmaWarpSpecializedILi2ELi2ELi4ENS5_IJNS4_1CILi2EEENSA_ILi1EEESC_EEEEENS5_IJNSA_ILi64EEENSA_ILi96EEENSA_ILi256EEEEEENS_10bfloat16_tENS5_IJlSC_lEEESJ_SK_NS4_8TiledMMAINS4_8MMA_AtomIJNS4_20SM100_MMA_F16BF16_SSISJ_SJ_fLi64ELi96ELNS4_4UMMA5MajorE0ELSP_0ELNSO_7ScaleInE0ELSQ_0EEEEEENS4_6LayoutINS5_IJSC_SC_SC_EEENS5_IJNSA_ILi0EEESV_SV_EEEEENS5_IJNS4_10UnderscoreESY_SY_EEEEENS4_13SM90_TMA_LOADENS4_14ComposedLayoutINS4_7SwizzleILi3ELi4ELi3EEENS4_18smem_ptr_flag_bitsILi16EEENST_INS5_IJNSA_ILi8EEESF_EEENS5_IJSF_SC_EEEEEEEvNS4_8identityENS4_23SM90_TMA_LOAD_MULTICASTES1B_vS1C_EENS_8epilogue10collective18CollectiveEpilogueINS1F_23Sm100TmaWarpSpecializedILi3ELi2ELi16ELb1ELb0EEEJSI_NS5_IJNST_ISF_SC_EENST_INSA_ILi32EEESC_EEEEESJ_SK_SJ_SK_NS1F_6fusion15FusionCallbacksIS1J_NS1O_17LinearCombinationISJ_fSJ_fLNS_15FloatRoundStyleE2EEESI_S1N_JEEENS4_5SM1004TMEM4LOAD26SM100_TMEM_LOAD_16dp256b4xES11_NS12_INS13_ILi2ELi4ELi3EEES16_NST_INS5_IJS17_S1L_EEENS5_IJS1L_SC_EEEEEEENS4_17SM75_U32x4_LDSM_NENS4_14SM90_TMA_STOREES22_NS4_17SM90_U32x4_STSM_NENS4_39AutoVectorizingCopyWithAssumedAlignmentILi128EEEEEEvvEEEEvNT_6ParamsE,@function
        .size           _ZN7cutlass13device_kernelINS_4gemm6kernel13GemmUniversalIN4cute5tupleIJiiiiEEENS1_10collective13CollectiveMmaINS1_35MainloopSm100TmaUmmaWarpSpecializedILi2ELi2ELi4ENS5_IJNS4_1CILi2EEENSA_ILi1EEESC_EEEEENS5_IJNSA_ILi64EEENSA_ILi96EEENSA_ILi256EEEEEENS_10bfloat16_tENS5_IJlSC_lEEESJ_SK_NS4_8TiledMMAINS4_8MMA_AtomIJNS4_20SM100_MMA_F16BF16_SSISJ_SJ_fLi64ELi96ELNS4_4UMMA5MajorE0ELSP_0ELNSO_7ScaleInE0ELSQ_0EEEEEENS4_6LayoutINS5_IJSC_SC_SC_EEENS5_IJNSA_ILi0EEESV_SV_EEEEENS5_IJNS4_10UnderscoreESY_SY_EEEEENS4_13SM90_TMA_LOADENS4_14ComposedLayoutINS4_7SwizzleILi3ELi4ELi3EEENS4_18smem_ptr_flag_bitsILi16EEENST_INS5_IJNSA_ILi8EEESF_EEENS5_IJSF_SC_EEEEEEEvNS4_8identityENS4_23SM90_TMA_LOAD_MULTICASTES1B_vS1C_EENS_8epilogue10collective18CollectiveEpilogueINS1F_23Sm100TmaWarpSpecializedILi3ELi2ELi16ELb1ELb0EEEJSI_NS5_IJNST_ISF_SC_EENST_INSA_ILi32EEESC_EEEEESJ_SK_SJ_SK_NS1F_6fusion15FusionCallbacksIS1J_NS1O_17LinearCombinationISJ_fSJ_fLNS_15FloatRoundStyleE2EEESI_S1N_JEEENS4_5SM1004TMEM4LOAD26SM100_TMEM_LOAD_16dp256b4xES11_NS12_INS13_ILi2ELi4ELi3EEES16_NST_INS5_IJS17_S1L_EEENS5_IJS1L_SC_EEEEEEENS4_17SM75_U32x4_LDSM_NENS4_14SM90_TMA_STOREES22_NS4_17SM90_U32x4_STSM_NENS4_39AutoVectorizingCopyWithAssumedAlignmentILi128EEEEEEvvEEEEvNT_6ParamsE,(.L_x_168 - _ZN7cutlass13device_kernelINS_4gemm6kernel13GemmUniversalIN4cute5tupleIJiiiiEEENS1_10collective13CollectiveMmaINS1_35MainloopSm100TmaUmmaWarpSpecializedILi2ELi2ELi4ENS5_IJNS4_1CILi2EEENSA_ILi1EEESC_EEEEENS5_IJNSA_ILi64EEENSA_ILi96EEENSA_ILi256EEEEEENS_10bfloat16_tENS5_IJlSC_lEEESJ_SK_NS4_8TiledMMAINS4_8MMA_AtomIJNS4_20SM100_MMA_F16BF16_SSISJ_SJ_fLi64ELi96ELNS4_4UMMA5MajorE0ELSP_0ELNSO_7ScaleInE0ELSQ_0EEEEEENS4_6LayoutINS5_IJSC_SC_SC_EEENS5_IJNSA_ILi0EEESV_SV_EEEEENS5_IJNS4_10UnderscoreESY_SY_EEEEENS4_13SM90_TMA_LOADENS4_14ComposedLayoutINS4_7SwizzleILi3ELi4ELi3EEENS4_18smem_ptr_flag_bitsILi16EEENST_INS5_IJNSA_ILi8EEESF_EEENS5_IJSF_SC_EEEEEEEvNS4_8identityENS4_23SM90_TMA_LOAD_MULTICASTES1B_vS1C_EENS_8epilogue10collective18CollectiveEpilogueINS1F_23Sm100TmaWarpSpecializedILi3ELi2ELi16ELb1ELb0EEEJSI_NS5_IJNST_ISF_SC_EENST_INSA_ILi32EEESC_EEEEESJ_SK_SJ_SK_NS1F_6fusion15FusionCallbacksIS1J_NS1O_17LinearCombinationISJ_fSJ_fLNS_15FloatRoundStyleE2EEESI_S1N_JEEENS4_5SM1004TMEM4LOAD26SM100_TMEM_LOAD_16dp256b4xES11_NS12_INS13_ILi2ELi4ELi3EEES16_NST_INS5_IJS17_S1L_EEENS5_IJS1L_SC_EEEEEEENS4_17SM75_U32x4_LDSM_NENS4_14SM90_TMA_STOREES22_NS4_17SM90_U32x4_STSM_NENS4_39AutoVectorizingCopyWithAssumedAlignmentILi128EEEEEEvvEEEEvNT_6ParamsE)
        .other          _ZN7cutlass13device_kernelINS_4gemm6kernel13GemmUniversalIN4cute5tupleIJiiiiEEENS1_10collective13CollectiveMmaINS1_35MainloopSm100TmaUmmaWarpSpecializedILi2ELi2ELi4ENS5_IJNS4_1CILi2EEENSA_ILi1EEESC_EEEEENS5_IJNSA_ILi64EEENSA_ILi96EEENSA_ILi256EEEEEENS_10bfloat16_tENS5_IJlSC_lEEESJ_SK_NS4_8TiledMMAINS4_8MMA_AtomIJNS4_20SM100_MMA_F16BF16_SSISJ_SJ_fLi64ELi96ELNS4_4UMMA5MajorE0ELSP_0ELNSO_7ScaleInE0ELSQ_0EEEEEENS4_6LayoutINS5_IJSC_SC_SC_EEENS5_IJNSA_ILi0EEESV_SV_EEEEENS5_IJNS4_10UnderscoreESY_SY_EEEEENS4_13SM90_TMA_LOADENS4_14ComposedLayoutINS4_7SwizzleILi3ELi4ELi3EEENS4_18smem_ptr_flag_bitsILi16EEENST_INS5_IJNSA_ILi8EEESF_EEENS5_IJSF_SC_EEEEEEEvNS4_8identityENS4_23SM90_TMA_LOAD_MULTICASTES1B_vS1C_EENS_8epilogue10collective18CollectiveEpilogueINS1F_23Sm100TmaWarpSpecializedILi3ELi2ELi16ELb1ELb0EEEJSI_NS5_IJNST_ISF_SC_EENST_INSA_ILi32EEESC_EEEEESJ_SK_SJ_SK_NS1F_6fusion15FusionCallbacksIS1J_NS1O_17LinearCombinationISJ_fSJ_fLNS_15FloatRoundStyleE2EEESI_S1N_JEEENS4_5SM1004TMEM4LOAD26SM100_TMEM_LOAD_16dp256b4xES11_NS12_INS13_ILi2ELi4ELi3EEES16_NST_INS5_IJS17_S1L_EEENS5_IJS1L_SC_EEEEEEENS4_17SM75_U32x4_LDSM_NENS4_14SM90_TMA_STOREES22_NS4_17SM90_U32x4_STSM_NENS4_39AutoVectorizingCopyWithAssumedAlignmentILi128EEEEEEvvEEEEvNT_6ParamsE,@"STO_CUDA_ENTRY STV_DEFAULT"
_ZN7cutlass13device_kernelINS_4gemm6kernel13GemmUniversalIN4cute5tupleIJiiiiEEENS1_10collective13CollectiveMmaINS1_35MainloopSm100TmaUmmaWarpSpecializedILi2ELi2ELi4ENS5_IJNS4_1CILi2EEENSA_ILi1EEESC_EEEEENS5_IJNSA_ILi64EEENSA_ILi96EEENSA_ILi256EEEEEENS_10bfloat16_tENS5_IJlSC_lEEESJ_SK_NS4_8TiledMMAINS4_8MMA_AtomIJNS4_20SM100_MMA_F16BF16_SSISJ_SJ_fLi64ELi96ELNS4_4UMMA5MajorE0ELSP_0ELNSO_7ScaleInE0ELSQ_0EEEEEENS4_6LayoutINS5_IJSC_SC_SC_EEENS5_IJNSA_ILi0EEESV_SV_EEEEENS5_IJNS4_10UnderscoreESY_SY_EEEEENS4_13SM90_TMA_LOADENS4_14ComposedLayoutINS4_7SwizzleILi3ELi4ELi3EEENS4_18smem_ptr_flag_bitsILi16EEENST_INS5_IJNSA_ILi8EEESF_EEENS5_IJSF_SC_EEEEEEEvNS4_8identityENS4_23SM90_TMA_LOAD_MULTICASTES1B_vS1C_EENS_8epilogue10collective18CollectiveEpilogueINS1F_23Sm100TmaWarpSpecializedILi3ELi2ELi16ELb1ELb0EEEJSI_NS5_IJNST_ISF_SC_EENST_INSA_ILi32EEESC_EEEEESJ_SK_SJ_SK_NS1F_6fusion15FusionCallbacksIS1J_NS1O_17LinearCombinationISJ_fSJ_fLNS_15FloatRoundStyleE2EEESI_S1N_JEEENS4_5SM1004TMEM4LOAD26SM100_TMEM_LOAD_16dp256b4xES11_NS12_INS13_ILi2ELi4ELi3EEES16_NST_INS5_IJS17_S1L_EEENS5_IJS1L_SC_EEEEEEENS4_17SM75_U32x4_LDSM_NENS4_14SM90_TMA_STOREES22_NS4_17SM90_U32x4_STSM_NENS4_39AutoVectorizingCopyWithAssumedAlignmentILi128EEEEEEvvEEEEvNT_6ParamsE:
[----:B------:R-:W1:Y:S01]  /*0000*/  LDC R1, c[0x0][0x37c] ;  /* 0x0000df00ff017b82 */ /* 0x000e620000000800 */
[----:B------:R-:W2:Y:S01]  /*0010*/  S2R R57, SR_TID.X ;  /* 0x0000000000397919 */ /* 0x000ea20000002100 */
[----:B------:R-:W3:Y:S01]  /*0020*/  LDCU.64 UR8, c[0x0][0x890] ;  /* 0x00011200ff0877ac */ /* 0x000ee20008000a00 */
[----:B------:R-:W-:Y:S02]  /*0030*/  PRMT R45, RZ, 0x7610, R45 ;  /* 0x00007610ff2d7816 */ /* 0x000fe4000000002d */
[----:B------:R-:W-:Y:S01]  /*0040*/  ELECT P4, URZ, PT ;  /* 0x0000000000ff782f */ /* 0x000fe20003880000 */
[----:B---3--:R-:W-:-:S04]  /*0050*/  UISETP.NE.U32.AND UP0, UPT, UR8, URZ, UPT ;  /* 0x000000ff0800728c */ /* 0x008fc8000bf05070 */
[----:B------:R-:W-:Y:S01]  /*0060*/  UISETP.NE.AND.EX UP0, UPT, UR9, URZ, UPT, UP0 ;  /* 0x000000ff0900728c */ /* 0x000fe2000bf05300 */
[----:B--2---:R-:W-:-:S05]  /*0070*/  SHF.R.U32.HI R46, RZ, 0x5, R57 ;  /* 0x00000005ff2e7819 */ /* 0x004fca0000011639 */
[----:B------:R-:W2:Y:S02]  /*0080*/  SHFL.IDX PT, R0, R46, RZ, 0x1f ;  /* 0x00001fff2e007589 */ /* 0x000ea400000e0000 */
[----:B--2---:R-:W-:Y:S01]  /*0090*/  R2UR UR18, R0 ;  /* 0x00000000001272ca */ /* 0x004fe200000e0000 */
[----:B-1----:R-:W-:-:S14]  /*00a0*/  BRA.U UP0, `(.L_x_0) ;  /* 0x0000000100307547 */ /* 0x002fdc000b800000 */
[----:B------:R-:W1:Y:S02]  /*00b0*/  LDCU.64 UR4, c[0x0][0x888] ;  /* 0x00011100ff0477ac */ /* 0x000e640008000a00 */
[----:B-1----:R-:W-:-:S04]  /*00c0*/  UISETP.NE.U32.AND UP0, UPT, UR4, URZ, UPT ;  /* 0x000000ff0400728c */ /* 0x002fc8000bf05070 */
[----:B------:R-:W-:-:S09]  /*00d0*/  UISETP.NE.AND.EX UP0, UPT, UR5, URZ, UPT, UP0 ;  /* 0x000000ff0500728c */ /* 0x000fd2000bf05300 */
[----:B------:R-:W-:Y:S05]  /*00e0*/  BRA.U !UP0, `(.L_x_1) ;  /* 0x0000000108147547 */ /* 0x000fea000b800000 */
[----:B------:R-:W1:Y:S01]  /*00f0*/  LDC.64 R2, c[0x0][0x888] ;  /* 0x00022200ff027b82 */ /* 0x000e620000000a00 */
[----:B------:R-:W1:Y:S02]  /*0100*/  LDCU.64 UR4, c[0x0][0x358] ;  /* 0x00006b00ff0477ac */ /* 0x000e640008000a00 */
[----:B-1----:R1:W5:Y:S01]  /*0110*/  LDG.E R25, desc[UR4][R2.64] ;  /* 0x0000000402197981 */ /* 0x002362000c1e1900 */
[----:B------:R-:W-:Y:S01]  /*0120*/  HFMA2 R45, -RZ, RZ, 0, 5.9604644775390625e-08 ;  /* 0x00000001ff2d7431 */ /* 0x000fe200000001ff */
[----:B------:R-:W-:Y:S05]  /*0130*/  BRA `(.L_x_0) ;  /* 0x00000000000c7947 */ /* 0x000fea0003800000 */
.L_x_1:
[----:B------:R-:W1:Y:S01]  /*0140*/  LDCU UR4, c[0x0][0x880] ;  /* 0x00011000ff0477ac */ /* 0x000e620008000800 */
[----:B------:R-:W-:Y:S01]  /*0150*/  HFMA2 R45, -RZ, RZ, 0, 5.9604644775390625e-08 ;  /* 0x00000001ff2d7431 */ /* 0x000fe200000001ff */
[----:B-1----:R-:W-:-:S07]  /*0160*/  MOV R25, UR4 ;  /* 0x0000000400197c02 */ /* 0x002fce0008000f00 */
.L_x_0:
[----:B------:R-:W2:Y:S02]  /*0170*/  LDCU.64 UR4, c[0x0][0x8b0] ;  /* 0x00011600ff0477ac */ /* 0x000ea40008000a00 */
[----:B--2---:R-:W-:-:S04]  /*0180*/  UISETP.NE.U32.AND UP0, UPT, UR4, URZ, UPT ;  /* 0x000000ff0400728c */ /* 0x004fc8000bf05070 */
[----:B------:R-:W-:-:S09]  /*0190*/  UISETP.NE.AND.EX UP0, UPT, UR5, URZ, UPT, UP0 ;  /* 0x000000ff0500728c */ /* 0x000fd2000bf05300 */
[----:B------:R-:W-:Y:S05]  /*01a0*/  BRA.U UP0, `(.L_x_2) ;  /* 0x0000000100287547 */ /* 0x000fea000b800000 */
[----:B------:R-:W2:Y:S02]  /*01b0*/  LDCU.64 UR4, c[0x0][0x8a8] ;  /* 0x00011500ff0477ac */ /* 0x000ea40008000a00 */
[----:B--2---:R-:W-:-:S04]  /*01c0*/  UISETP.NE.U32.AND UP0, UPT, UR4, URZ, UPT ;  /* 0x000000ff0400728c */ /* 0x004fc8000bf05070 */
[----:B------:R-:W-:-:S09]  /*01d0*/  UISETP.NE.AND.EX UP0, UPT, UR5, URZ, UPT, UP0 ;  /* 0x000000ff0500728c */ /* 0x000fd2000bf05300 */
[----:B------:R-:W-:Y:S05]  /*01e0*/  BRA.U !UP0, `(.L_x_3) ;  /* 0x0000000108107547 */ /* 0x000fea000b800000 */
[----:B-1----:R-:W1:Y:S01]  /*01f0*/  LDC.64 R2, c[0x0][0x8a8] ;  /* 0x00022a00ff027b82 */ /* 0x002e620000000a00 */
[----:B------:R-:W1:Y:S02]  /*0200*/  LDCU.64 UR4, c[0x0][0x358] ;  /* 0x00006b00ff0477ac */ /* 0x000e640008000a00 */
[----:B-1----:R2:W5:Y:S01]  /*0210*/  LDG.E R23, desc[UR4][R2.64] ;  /* 0x0000000402177981 */ /* 0x002562000c1e1900 */
[----:B------:R-:W-:Y:S05]  /*0220*/  BRA `(.L_x_2) ;  /* 0x0000000000087947 */ /* 0x000fea0003800000 */
.L_x_3:
[----:B------:R-:W2:Y:S02]  /*0230*/  LDCU UR4, c[0x0][0x8a0] ;  /* 0x00011400ff0477ac */ /* 0x000ea40008000800 */
[----:B--2---:R-:W-:Y:S02]  /*0240*/  MOV R23, UR4 ;  /* 0x0000000400177c02 */ /* 0x004fe40008000f00 */
.L_x_2:
[----:B------:R-:W-:Y:S01]  /*0250*/  IMAD.U32 R0, RZ, RZ, UR18 ;  /* 0x00000012ff007e24 */ /* 0x000fe2000f8e00ff */
[----:B------:R-:W-:Y:S04]  /*0260*/  BSSY.RECONVERGENT B0, `(.L_x_4) ;  /* 0x000000c000007945 */ /* 0x000fe80003800200 */
[C---:B------:R-:W-:Y:S02]  /*0270*/  ISETP.NE.OR P1, PT, R0.reuse, 0x1, !P4 ;  /* 0x000000010000780c */ /* 0x040fe40006725670 */
[----:B------:R-:W-:-:S11]  /*0280*/  ISETP.NE.OR P0, PT, R0, 0x3, !P4 ;  /* 0x000000030000780c */ /* 0x000fd60006705670 */
[----:B------:R-:W-:Y:S05]  /*0290*/  @P1 BRA `(.L_x_5) ;  /* 0x0000000000201947 */ /* 0x000fea0003800000 */
[----:B------:R-:W3:Y:S02]  /*02a0*/  LDCU.64 UR4, c[0x0][0x348] ;  /* 0x00006900ff0477ac */ /* 0x000ee40008000a00 */
[----:B---3--:R-:W-:Y:S02]  /*02b0*/  UIADD3 UR6, UP1, UPT, UR4, 0x80, URZ ;  /* 0x0000008004067890 */ /* 0x008fe4000ff3e0ff */
[----:B------:R-:W-:Y:S02]  /*02c0*/  UIADD3 UR4, UP0, UPT, UR4, 0x180, URZ ;  /* 0x0000018004047890 */ /* 0x000fe4000ff1e0ff */
[----:B------:R-:W-:Y:S02]  /*02d0*/  UIADD3.X UR7, UPT, UPT, URZ, UR5, URZ, UP1, !UPT ;  /* 0x00000005ff077290 */ /* 0x000fe40008ffe4ff */
[----:B------:R-:W-:-:S07]  /*02e0*/  UIADD3.X UR5, UPT, UPT, URZ, UR5, URZ, UP0, !UPT ;  /* 0x00000005ff057290 */ /* 0x000fce00087fe4ff */
[----:B------:R3:W-:Y:S02]  /*02f0*/  UTMACCTL.PF [UR6] ;  /* 0x00000000060079b9 */ /* 0x0007e40008040000 */
[----:B------:R3:W-:Y:S02]  /*0300*/  UTMACCTL.PF [UR4] ;  /* 0x00000000040079b9 */ /* 0x0007e40008040000 */
[----:B---3--:R-:W-:Y:S01]  /*0310*/  NOP ;  /* 0x0000000000007918 */ /* 0x008fe20000000000 */
.L_x_5:
[----:B------:R-:W-:Y:S05]  /*0320*/  BSYNC.RECONVERGENT B0 ;  /* 0x0000000000007941 */ /* 0x000fea0003800200 */
.L_x_4:
[----:B------:R-:W-:Y:S04]  /*0330*/  BSSY.RECONVERGENT B0, `(.L_x_6) ;  /* 0x000000a000007945 */ /* 0x000fe80003800200 */
        /* <DEDUP_REMOVED lines=9> */
.L_x_7:
[----:B------:R-:W-:Y:S05]  /*03d0*/  BSYNC.RECONVERGENT B0 ;  /* 0x0000000000007941 */ /* 0x000fea0003800200 */
.L_x_6:
[----:B------:R-:W3:Y:S01]  /*03e0*/  LDCU.64 UR4, c[0x0][0x888] ;  /* 0x00011100ff0477ac */ /* 0x000ee20008000a00 */
[----:B------:R-:W-:Y:S02]  /*03f0*/  UISETP.EQ.U32.AND UP2, UPT, UR8, URZ, UPT ;  /* 0x000000ff0800728c */ /* 0x000fe4000bf42070 */
[----:B------:R-:W-:Y:S02]  /*0400*/  UPLOP3.LUT UP3, UPT, UPT, UPT, UPT, 0x80, 0x8 ;  /* 0x000000000008789c */ /* 0x000fe40003f6f070 */
[----:B---3--:R-:W-:-:S04]  /*0410*/  UISETP.NE.U32.AND UP0, UPT, UR4, URZ, UPT ;  /* 0x000000ff0400728c */ /* 0x008fc8000bf05070 */
[----:B------:R-:W-:-:S04]  /*0420*/  UISETP.NE.AND.EX UP1, UPT, UR5, URZ, UPT, UP0 ;  /* 0x000000ff0500728c */ /* 0x000fc8000bf25300 */
[----:B------:R-:W-:-:S04]  /*0430*/  UISETP.EQ.OR.EX UP4, UPT, UR9, URZ, !UP1, UP2 ;  /* 0x000000ff0900728c */ /* 0x000fc8000cf82720 */
[----:B------:R-:W-:-:S06]  /*0440*/  UP2UR UR4, UPR, URZ, 0x10 ;  /* 0x00000010ff047883 */ /* 0x000fcc0008000000 */
[----:B------:R-:W-:Y:S01]  /*0450*/  MOV R49, UR4 ;  /* 0x0000000400317c02 */ /* 0x000fe20008000f00 */
[----:B------:R-:W-:Y:S06]  /*0460*/  BRA.U !UP4, `(.L_x_8) ;  /* 0x000000010c207547 */ /* 0x000fec000b800000 */
[----:B------:R-:W-:Y:S01]  /*0470*/  UISETP.NE.U32.AND UP2, UPT, UR8, URZ, UPT ;  /* 0x000000ff0800728c */ /* 0x000fe2000bf45070 */
[----:B-----5:R-:W-:Y:S01]  /*0480*/  FSETP.NEU.AND P0, PT, R25, RZ, PT ;  /* 0x000000ff1900720b */ /* 0x020fe20003f0d000 */
[----:B------:R-:W-:Y:S02]  /*0490*/  USEL UR4, URZ, 0xffffffff, UP1 ;  /* 0xffffffffff047887 */ /* 0x000fe40008800000 */
[----:B------:R-:W-:-:S10]  /*04a0*/  UISETP.NE.AND.EX UP2, UPT, UR9, URZ, UPT, UP2 ;  /* 0x000000ff0900728c */ /* 0x000fd4000bf45320 */
[----:B------:R-:W-:Y:S01]  /*04b0*/  VOTEU.ANY UP0, P0 ;  /* 0x0000000000ff7886 */ /* 0x000fe20000000100 */
[----:B------:R-:W-:-:S04]  /*04c0*/  @!UP2 USEL UR4, URZ, 0xffffffff, UP0 ;  /* 0xffffffffff04a887 */ /* 0x000fc80008000000 */
[----:B------:R-:W-:-:S04]  /*04d0*/  ULOP3.LUT UR4, UR4, 0x1, URZ, 0xc0, !UPT ;  /* 0x0000000104047892 */ /* 0x000fc8000f8ec0ff */
[----:B------:R-:W-:-:S11]  /*04e0*/  UISETP.NE.U32.AND UP3, UPT, UR4, 0x1, UPT ;  /* 0x000000010400788c */ /* 0x000fd6000bf65070 */
.L_x_8:
[----:B-12---:R-:W1:Y:S01]  /*04f0*/  SHFL.IDX PT, R2, R46, RZ, 0x1f ;  /* 0x00001fff2e027589 */ /* 0x006e6200000e0000 */
[----:B------:R-:W-:Y:S01]  /*0500*/  UISETP.NE.AND UP6, UPT, UR18, 0x2, UPT ;  /* 0x000000021200788c */ /* 0x000fe2000bfc5270 */
[----:B-1----:R-:W-:-:S13]  /*0510*/  ISETP.NE.AND P0, PT, R2, RZ, PT ;  /* 0x000000ff0200720c */ /* 0x002fda0003f05270 */
[----:B------:R-:W-:Y:S05]  /*0520*/  @P0 BRA `(.L_x_9) ;  /* 0x0000000000480947 */ /* 0x000fea0003800000 */
[----:B------:R-:W1:Y:S01]  /*0530*/  S2UR UR4, SR_CgaCtaId ;  /* 0x00000000000479c3 */ /* 0x000e620000008800 */
[----:B------:R-:W-:Y:S01]  /*0540*/  UMOV UR5, 0x400 ;  /* 0x0000040000057882 */ /* 0x000fe20000000000 */
[----:B------:R-:W-:Y:S01]  /*0550*/  UMOV UR8, 0x1 ;  /* 0x0000000100087882 */ /* 0x000fe20000000000 */
[----:B------:R-:W-:Y:S01]  /*0560*/  UMOV UR6, 0x2 ;  /* 0x0000000200067882 */ /* 0x000fe20000000000 */
[----:B------:R-:W-:-:S04]  /*0570*/  UIADD3 UR8, UPT, UPT, -UR8, 0x100000, URZ ;  /* 0x0010000008087890 */ /* 0x000fc8000fffe1ff */
[----:B------:R-:W-:Y:S02]  /*0580*/  USHF.L.U32 UR9, UR8, 0xb, URZ ;  /* 0x0000000b08097899 */ /* 0x000fe400080006ff */
[----:B------:R-:W-:Y:S02]  /*0590*/  USHF.L.U32 UR8, UR8, 0x1, URZ ;  /* 0x0000000108087899 */ /* 0x000fe400080006ff */
[----:B------:R-:W-:-:S04]  /*05a0*/  UIADD3 UR6, UPT, UPT, -UR6, 0x100000, URZ ;  /* 0x0010000006067890 */ /* 0x000fc8000fffe1ff */
[----:B------:R-:W-:Y:S02]  /*05b0*/  USHF.L.U32 UR7, UR6, 0xb, URZ ;  /* 0x0000000b06077899 */ /* 0x000fe400080006ff */
[----:B------:R-:W-:Y:S01]  /*05c0*/  USHF.L.U32 UR6, UR6, 0x1, URZ ;  /* 0x0000000106067899 */ /* 0x000fe200080006ff */
[----:B------:R-:W-:Y:S01]  /*05d0*/  ELECT P0, URZ, PT ;  /* 0x0000000000ff782f */ /* 0x000fe20003800000 */
[----:B-1----:R-:W-:Y:S01]  /*05e0*/  ULEA UR4, UR4, UR5, 0x18 ;  /* 0x0000000504047291 */ /* 0x002fe2000f8ec0ff */
[----:B------:R-:W1:Y:S11]  /*05f0*/  FENCE.VIEW.ASYNC.S ;  /* 0x00000000000073c6 */ /* 0x000e760000000000 */
[----:B-1----:R1:W2:Y:S01]  /*0600*/  SYNCS.EXCH.64 URZ, [UR4], UR8 ;  /* 0x0000000804ff75b2 */ /* 0x0022a20008000100 */
[----:B------:R1:W3:Y:S01]  /*0610*/  SYNCS.EXCH.64 URZ, [UR4+0x10], UR6 ;  /* 0x0000100604ff75b2 */ /* 0x0002e20008000100 */
[----:B------:R1:W4:Y:S01]  /*0620*/  SYNCS.EXCH.64 URZ, [UR4+0x8], UR8 ;  /* 0x0000080804ff75b2 */ /* 0x0003220008000100 */
[----:B------:R1:W1:Y:S01]  /*0630*/  SYNCS.EXCH.64 URZ, [UR4+0x18], UR6 ;  /* 0x0000180604ff75b2 */ /* 0x0002620008000100 */
[----:B------:R-:W-:Y:S01]  /*0640*/  NOP ;  /* 0x0000000000007918 */ /* 0x000fe20000000000 */
.L_x_9:
[----:B------:R-:W2:Y:S01]  /*0650*/  SHFL.IDX PT, R2, R46, RZ, 0x1f ;  /* 0x00001fff2e027589 */ /* 0x000ea200000e0000 */
[----:B------:R-:W-:Y:S01]  /*0660*/  NOP ;  /* 0x0000000000007918 */ /* 0x000fe20000000000 */
[----:B--2---:R-:W-:-:S13]  /*0670*/  ISETP.NE.AND P0, PT, R2, 0x1, PT ;  /* 0x000000010200780c */ /* 0x004fda0003f05270 */
[----:B------:R-:W-:Y:S05]  /*0680*/  @P0 BRA `(.L_x_10) ;  /* 0x0000000000500947 */ /* 0x000fea0003800000 */
[----:B-1----:R-:W1:Y:S01]  /*0690*/  S2UR UR4, SR_CgaCtaId ;  /* 0x00000000000479c3 */ /* 0x002e620000008800 */
        /* <DEDUP_REMOVED lines=12> */
[----:B-1----:R2:W1:Y:S01]  /*0760*/  SYNCS.EXCH.64 URZ, [UR4+0x20], UR8 ;  /* 0x0000200804ff75b2 */ /* 0x0024620008000100 */
[----:B------:R2:W1:Y:S01]  /*0770*/  SYNCS.EXCH.64 URZ, [UR4+0x38], UR6 ;  /* 0x0000380604ff75b2 */ /* 0x0004620008000100 */
[----:B------:R2:W1:Y:S01]  /*0780*/  SYNCS.EXCH.64 URZ, [UR4+0x28], UR8 ;  /* 0x0000280804ff75b2 */ /* 0x0004620008000100 */
[----:B------:R2:W1:Y:S01]  /*0790*/  SYNCS.EXCH.64 URZ, [UR4+0x40], UR6 ;  /* 0x0000400604ff75b2 */ /* 0x0004620008000100 */
[----:B------:R2:W1:Y:S01]  /*07a0*/  SYNCS.EXCH.64 URZ, [UR4+0x30], UR8 ;  /* 0x0000300804ff75b2 */ /* 0x0004620008000100 */
[----:B------:R2:W1:Y:S02]  /*07b0*/  SYNCS.EXCH.64 URZ, [UR4+0x48], UR6 ;  /* 0x0000480604ff75b2 */ /* 0x0004640008000100 */
[----:B--2---:R-:W-:Y:S01]  /*07c0*/  NOP ;  /* 0x0000000000007918 */ /* 0x004fe20000000000 */
.L_x_10:
[----:B------:R-:W2:Y:S01]  /*07d0*/  SHFL.IDX PT, R2, R46, RZ, 0x1f ;  /* 0x00001fff2e027589 */ /* 0x000ea200000e0000 */
[----:B------:R-:W-:Y:S01]  /*07e0*/  NOP ;  /* 0x0000000000007918 */ /* 0x000fe20000000000 */
[----:B--2---:R-:W-:-:S13]  /*07f0*/  ISETP.NE.AND P0, PT, R2, 0x3, PT ;  /* 0x000000030200780c */ /* 0x004fda0003f05270 */
[----:B------:R-:W-:Y:S05]  /*0800*/  @P0 BRA `(.L_x_11) ;  /* 0x0000000000300947 */ /* 0x000fea0003800000 */
[----:B-1----:R-:W1:Y:S01]  /*0810*/  S2UR UR4, SR_CgaCtaId ;  /* 0x00000000000479c3 */ /* 0x002e620000008800 */
[----:B------:R-:W-:Y:S01]  /*0820*/  UMOV UR6, 0x400 ;  /* 0x0000040000067882 */ /* 0x000fe20000000000 */
[----:B------:R-:W-:Y:S01]  /*0830*/  UMOV UR5, 0x20 ;  /* 0x0000002000057882 */ /* 0x000fe20000000000 */
[----:B------:R-:W-:Y:S01]  /*0840*/  ELECT P0, URZ, PT ;  /* 0x0000000000ff782f */ /* 0x000fe20003800000 */
[----:B-1----:R-:W-:Y:S02]  /*0850*/  ULEA UR6, UR4, UR6, 0x18 ;  /* 0x0000000604067291 */ /* 0x002fe4000f8ec0ff */
[----:B------:R-:W-:-:S04]  /*0860*/  UIADD3 UR4, UPT, UPT, -UR5, 0x100000, URZ ;  /* 0x0010000005047890 */ /* 0x000fc8000fffe1ff */
[----:B------:R-:W-:Y:S02]  /*0870*/  USHF.L.U32 UR5, UR4, 0xb, URZ ;  /* 0x0000000b04057899 */ /* 0x000fe400080006ff */
[----:B------:R-:W-:Y:S01]  /*0880*/  USHF.L.U32 UR4, UR4, 0x1, URZ ;  /* 0x0000000104047899 */ /* 0x000fe200080006ff */
[----:B------:R-:W1:Y:S11]  /*0890*/  FENCE.VIEW.ASYNC.S ;  /* 0x00000000000073c6 */ /* 0x000e760000000000 */
[----:B-1----:R2:W1:Y:S01]  /*08a0*/  SYNCS.EXCH.64 URZ, [UR6+0x50], UR4 ;  /* 0x0000500406ff75b2 */ /* 0x0024620008000100 */
[----:B------:R2:W1:Y:S02]  /*08b0*/  SYNCS.EXCH.64 URZ, [UR6+0x58], UR4 ;  /* 0x0000580406ff75b2 */ /* 0x0004640008000100 */
[----:B--2---:R-:W-:Y:S01]  /*08c0*/  NOP ;  /* 0x0000000000007918 */ /* 0x004fe20000000000 */
.L_x_11:
[----:B------:R-:W2:Y:S01]  /*08d0*/  SHFL.IDX PT, R2, R46, RZ, 0x1f ;  /* 0x00001fff2e027589 */ /* 0x000ea200000e0000 */
[----:B------:R-:W-:Y:S01]  /*08e0*/  NOP ;  /* 0x0000000000007918 */ /* 0x000fe20000000000 */
[----:B--2---:R-:W-:-:S13]  /*08f0*/  ISETP.NE.AND P0, PT, R2, 0x4, PT ;  /* 0x000000040200780c */ /* 0x004fda0003f05270 */
[----:B------:R-:W-:Y:S05]  /*0900*/  @P0 BRA `(.L_x_12) ;  /* 0x00000000004c0947 */ /* 0x000fea0003800000 */
[----:B-1----:R-:W1:Y:S01]  /*0910*/  S2UR UR6, SR_CgaCtaId ;  /* 0x00000000000679c3 */ /* 0x002e620000008800 */
[----:B------:R-:W-:Y:S01]  /*0920*/  UMOV UR4, 0x1e0 ;  /* 0x000001e000047882 */ /* 0x000fe20000000000 */
[----:B------:R-:W-:Y:S01]  /*0930*/  UMOV UR5, 0x400 ;  /* 0x0000040000057882 */ /* 0x000fe20000000000 */
[----:B------:R-:W-:Y:S01]  /*0940*/  USEL UR4, UR4, 0x1a0, UP3 ;  /* 0x000001a004047887 */ /* 0x000fe20009800000 */
[----:B------:R-:W-:Y:S01]  /*0950*/  UMOV UR8, 0x1 ;  /* 0x0000000100087882 */ /* 0x000fe20000000000 */
[----:B------:R-:W-:Y:S01]  /*0960*/  ELECT P0, URZ, PT ;  /* 0x0000000000ff782f */ /* 0x000fe20003800000 */
[----:B------:R-:W-:-:S04]  /*0970*/  UIADD3 UR8, UPT, UPT, -UR8, 0x100000, URZ ;  /* 0x0010000008087890 */ /* 0x000fc8000fffe1ff */
[----:B------:R-:W-:Y:S02]  /*0980*/  USHF.L.U32 UR9, UR8, 0xb, URZ ;  /* 0x0000000b08097899 */ /* 0x000fe400080006ff */
[----:B------:R-:W-:Y:S02]  /*0990*/  USHF.L.U32 UR8, UR8, 0x1, URZ ;  /* 0x0000000108087899 */ /* 0x000fe400080006ff */
[----:B-1----:R-:W-:Y:S02]  /*09a0*/  ULEA UR6, UR6, UR5, 0x18 ;  /* 0x0000000506067291 */ /* 0x002fe4000f8ec0ff */
[----:B------:R-:W-:-:S04]  /*09b0*/  UIADD3 UR4, UPT, UPT, -UR4, 0x100000, URZ ;  /* 0x0010000004047890 */ /* 0x000fc8000fffe1ff */
[----:B------:R-:W-:Y:S02]  /*09c0*/  USHF.L.U32 UR5, UR4, 0xb, URZ ;  /* 0x0000000b04057899 */ /* 0x000fe400080006ff */
[----:B------:R-:W-:Y:S01]  /*09d0*/  USHF.L.U32 UR4, UR4, 0x1, URZ ;  /* 0x0000000104047899 */ /* 0x000fe200080006ff */
[----:B------:R-:W1:Y:S03]  /*09e0*/  FENCE.VIEW.ASYNC.S ;  /* 0x00000000000073c6 */ /* 0x000e660000000000 */
[----:B-1----:R2:W1:Y:S08]  /*09f0*/  SYNCS.EXCH.64 URZ, [UR6+0x60], UR8 ;  /* 0x0000600806ff75b2 */ /* 0x0024700008000100 */
[----:B------:R2:W1:Y:S01]  /*0a00*/  SYNCS.EXCH.64 URZ, [UR6+0x70], UR4 ;  /* 0x0000700406ff75b2 */ /* 0x0004620008000100 */
[----:B------:R2:W1:Y:S01]  /*0a10*/  SYNCS.EXCH.64 URZ, [UR6+0x68], UR8 ;  /* 0x0000680806ff75b2 */ /* 0x0004620008000100 */
[----:B------:R2:W1:Y:S02]  /*0a20*/  SYNCS.EXCH.64 URZ, [UR6+0x78], UR4 ;  /* 0x0000780406ff75b2 */ /* 0x0004640008000100 */
[----:B--2---:R-:W-:Y:S01]  /*0a30*/  NOP ;  /* 0x0000000000007918 */ /* 0x004fe20000000000 */
.L_x_12:
        /* <DEDUP_REMOVED lines=22> */
[----:B------:R2:W1:Y:S01]  /*0ba0*/  SYNCS.EXCH.64 URZ, [UR4+0xb0], UR6 ;  /* 0x0000b00604ff75b2 */ /* 0x0004620008000100 */
[----:B------:R2:W1:Y:S01]  /*0bb0*/  SYNCS.EXCH.64 URZ, [UR4+0x98], UR8 ;  /* 0x0000980804ff75b2 */ /* 0x0004620008000100 */
[----:B------:R2:W1:Y:S02]  /*0bc0*/  SYNCS.EXCH.64 URZ, [UR4+0xb8], UR6 ;  /* 0x0000b80604ff75b2 */ /* 0x0004640008000100 */
[----:B--2---:R-:W-:Y:S01]  /*0bd0*/  NOP ;  /* 0x0000000000007918 */ /* 0x004fe20000000000 */
.L_x_13:
[----:B------:R-:W2:Y:S01]  /*0be0*/  SHFL.IDX PT, R2, R46, RZ, 0x1f ;  /* 0x00001fff2e027589 */ /* 0x000ea200000e0000 */
[----:B------:R-:W1:Y:S01]  /*0bf0*/  S2UR UR55, SR_CgaCtaId ;  /* 0x00000000003779c3 */ /* 0x000e620000008800 */
[----:B------:R-:W-:Y:S01]  /*0c00*/  NOP ;  /* 0x0000000000007918 */ /* 0x000fe20000000000 */
[----:B--2---:R-:W-:-:S13]  /*0c10*/  ISETP.NE.AND P0, PT, R2, 0x3, PT ;  /* 0x000000030200780c */ /* 0x004fda0003f05270 */
[----:B-1----:R-:W-:Y:S05]  /*0c20*/  @P0 BRA `(.L_x_14) ;  /* 0x0000000000340947 */ /* 0x002fea0003800000 */
[----:B------:R-:W-:Y:S01]  /*0c30*/  UMOV UR4, 0x400 ;  /* 0x0000040000047882 */ /* 0x000fe20000000000 */
[----:B------:R-:W-:Y:S01]  /*0c40*/  UMOV UR6, 0x20 ;  /* 0x0000002000067882 */ /* 0x000fe20000000000 */
[----:B------:R-:W-:Y:S02]  /*0c50*/  ULEA UR4, UR55, UR4, 0x18 ;  /* 0x0000000437047291 */ /* 0x000fe4000f8ec0ff */
[----:B------:R-:W-:-:S04]  /*0c60*/  UIADD3 UR6, UPT, UPT, -UR6, 0x100000, URZ ;  /* 0x0010000006067890 */ /* 0x000fc8000fffe1ff */
[----:B------:R-:W-:Y:S02]  /*0c70*/  USHF.L.U32 UR7, UR6, 0xb, URZ ;  /* 0x0000000b06077899 */ /* 0x000fe400080006ff */
[----:B------:R-:W-:Y:S01]  /*0c80*/  USHF.L.U32 UR6, UR6, 0x1, URZ ;  /* 0x0000000106067899 */ /* 0x000fe200080006ff */
[----:B------:R-:W-:Y:S01]  /*0c90*/  ELECT P0, URZ, PT ;  /* 0x0000000000ff782f */ /* 0x000fe20003800000 */
[----:B------:R-:W1:Y:S10]  /*0ca0*/  FENCE.VIEW.ASYNC.S ;  /* 0x00000000000073c6 */ /* 0x000e740000000000 */
[----:B-1----:R1:W2:Y:S01]  /*0cb0*/  SYNCS.EXCH.64 URZ, [UR4+0xc0], UR6 ;  /* 0x0000c00604ff75b2 */ /* 0x0022a20008000100 */
[----:B------:R1:W1:Y:S01]  /*0cc0*/  SYNCS.EXCH.64 URZ, [UR4+0xd0], UR6 ;  /* 0x0000d00604ff75b2 */ /* 0x0002620008000100 */
[----:B------:R1:W1:Y:S01]  /*0cd0*/  SYNCS.EXCH.64 URZ, [UR4+0xc8], UR6 ;  /* 0x0000c80604ff75b2 */ /* 0x0002620008000100 */
[----:B------:R1:W1:Y:S01]  /*0ce0*/  SYNCS.EXCH.64 URZ, [UR4+0xd8], UR6 ;  /* 0x0000d80604ff75b2 */ /* 0x0002620008000100 */
[----:B------:R-:W-:Y:S01]  /*0cf0*/  NOP ;  /* 0x0000000000007918 */ /* 0x000fe20000000000 */
.L_x_14:
[----:B-1----:R-:W1:Y:S01]  /*0d00*/  LDCU UR4, c[0x0][0x36c] ;  /* 0x00006d80ff0477ac */ /* 0x002e620008000800 */
[----:B------:R-:W-:Y:S01]  /*0d10*/  ISETP.NE.OR P4, PT, R0, 0x2, !P4 ;  /* 0x000000020000780c */ /* 0x000fe20006785670 */
[----:B------:R-:W-:Y:S01]  /*0d20*/  NOP ;  /* 0x0000000000007918 */ /* 0x000fe20000000000 */
[----:B------:R-:W-:Y:S01]  /*0d30*/  LOP3.LUT R0, R57, 0x1f, RZ, 0xc0, !PT ;  /* 0x0000001f39007812 */ /* 0x000fe200078ec0ff */
[----:B------:R-:W-:Y:S02]  /*0d40*/  UISETP.NE.AND UP4, UPT, UR18, URZ, UPT ;  /* 0x000000ff1200728c */ /* 0x000fe4000bf85270 */
[----:B-1----:R-:W-:-:S09]  /*0d50*/  UISETP.EQ.U32.AND UP5, UPT, UR4, 0x1, UPT ;  /* 0x000000010400788c */ /* 0x002fd2000bfa2070 */
[----:B------:R-:W-:Y:S05]  /*0d60*/  BRA.U !UP5, `(.L_x_15) ;  /* 0x000000010d087547 */ /* 0x000fea000b800000 */
[----:B--234-:R-:W-:Y:S01]  /*0d70*/  UCGABAR_ARV ;  /* 0x00000000000079c7 */ /* 0x01cfe20008000000 */
[----:B------:R-:W-:Y:S05]  /*0d80*/  BRA `(.L_x_16) ;  /* 0x0000000000047947 */ /* 0x000fea0003800000 */
.L_x_15:
[----:B--234-:R-:W-:Y:S01]  /*0d90*/  NOP ;  /* 0x0000000000007918 */ /* 0x01cfe20000000000 */
.L_x_16:
[----:B------:R-:W1:Y:S01]  /*0da0*/  S2UR UR20, SR_CTAID.X ;  /* 0x00000000001479c3 */ /* 0x000e620000002500 */
[----:B------:R-:W-:-:S05]  /*0db0*/  CS2R.32 R48, SR_CgaSize ;  /* 0x0000000000307805 */ /* 0x000fca0000008a00 */
[----:B------:R-:W-:-:S05]  /*0dc0*/  IMAD R48, R48, -0xa0, RZ ;  /* 0xffffff6030307824 */ /* 0x000fca00078e02ff */
[----:B------:R-:W-:-:S14]  /*0dd0*/  R2UR UR5, R48 ;  /* 0x00000000300572ca */ /* 0x000fdc00000e0000 */
[----:B------:R-:W2:Y:S01]  /*0de0*/  LDCU UR5, c[0x0][UR5+0x2b0] ;  /* 0x00005600050577ac */ /* 0x000ea20008000800 */
[----:B------:R-:W-:-:S05]  /*0df0*/  CS2R.32 R48, SR_CgaSize ;  /* 0x0000000000307805 */ /* 0x000fca0000008a00 */
[----:B------:R-:W-:-:S05]  /*0e00*/  IMAD R48, R48, -0xa0, RZ ;  /* 0xffffff6030307824 */ /* 0x000fca00078e02ff */
[----:B------:R-:W-:-:S14]  /*0e10*/  R2UR UR4, R48 ;  /* 0x00000000300472ca */ /* 0x000fdc00000e0000 */
[----:B------:R-:W3:Y:S01]  /*0e20*/  LDCU UR4, c[0x0][UR4+0x2b4] ;  /* 0x00005680040477ac */ /* 0x000ee20008000800 */
[----:B------:R-:W4:Y:S01]  /*0e30*/  S2UR UR24, SR_CTAID.Y ;  /* 0x00000000001879c3 */ /* 0x000f220000002600 */
[----:B------:R-:W-:-:S05]  /*0e40*/  CS2R.32 R48, SR_CgaSize ;  /* 0x0000000000307805 */ /* 0x000fca0000008a00 */
[----:B------:R-:W-:-:S05]  /*0e50*/  IMAD R48, R48, -0xa0, RZ ;  /* 0xffffff6030307824 */ /* 0x000fca00078e02ff */
[----:B------:R-:W-:-:S14]  /*0e60*/  R2UR UR7, R48 ;  /* 0x00000000300772ca */ /* 0x000fdc00000e0000 */
[----:B------:R-:W3:Y:S01]  /*0e70*/  LDCU UR7, c[0x0][UR7+0x2a0] ;  /* 0x00005400070777ac */ /* 0x000ee20008000800 */
[----:B------:R-:W-:-:S05]  /*0e80*/  CS2R.32 R48, SR_CgaSize ;  /* 0x0000000000307805 */ /* 0x000fca0000008a00 */
[----:B------:R-:W-:-:S05]  /*0e90*/  IMAD R48, R48, -0xa0, RZ ;  /* 0xffffff6030307824 */ /* 0x000fca00078e02ff */
[----:B------:R-:W-:-:S14]  /*0ea0*/  R2UR UR8, R48 ;  /* 0x00000000300872ca */ /* 0x000fdc00000e0000 */
[----:B------:R-:W3:Y:S01]  /*0eb0*/  LDCU UR8, c[0x0][UR8+0x2a4] ;  /* 0x00005480080877ac */ /* 0x000ee20008000800 */
[----:B------:R-:W3:Y:S01]  /*0ec0*/  LDCU UR19, c[0x0][0xb24] ;  /* 0x00016480ff1377ac */ /* 0x000ee20008000800 */
[----:B------:R-:W3:Y:S01]  /*0ed0*/  LDCU UR39, c[0x0][0xb24] ;  /* 0x00016480ff2777ac */ /* 0x000ee20008000800 */
[----:B-1----:R-:W-:Y:S01]  /*0ee0*/  I2FP.F32.U32 R3, UR20 ;  /* 0x0000001400037c45 */ /* 0x002fe20008201000 */
[----:B------:R-:W1:Y:S04]  /*0ef0*/  LDCU UR23, c[0x0][0xb30] ;  /* 0x00016600ff1777ac */ /* 0x000e680008000800 */
[----:B--2---:R-:W-:Y:S01]  /*0f00*/  FMUL R3, R3, UR5 ;  /* 0x0000000503037c20 */ /* 0x004fe20008400000 */
[----:B----4-:R-:W-:-:S05]  /*0f10*/  I2FP.F32.U32 R2, UR24 ;  /* 0x0000001800027c45 */ /* 0x010fca0008201000 */
[----:B------:R-:W2:Y:S01]  /*0f20*/  F2I.U32.TRUNC.NTZ R3, R3 ;  /* 0x0000000300037305 */ /* 0x000ea2000020f000 */
[----:B---3--:R-:W-:Y:S01]  /*0f30*/  FMUL R2, R2, UR4 ;  /* 0x0000000402027c20 */ /* 0x008fe20008400000 */
[----:B------:R-:W-:-:S04]  /*0f40*/  ULOP3.LUT UR4, UR55, 0x1, URZ, 0xc0, !UPT ;  /* 0x0000000137047892 */ /* 0x000fc8000f8ec0ff */
[----:B------:R-:W-:Y:S02]  /*0f50*/  UISETP.NE.U32.AND UP0, UPT, UR4, 0x1, UPT ;  /* 0x000000010400788c */ /* 0x000fe4000bf05070 */
[----:B------:R-:W3:Y:S02]  /*0f60*/  F2I.U32.TRUNC.NTZ R2, R2 ;  /* 0x0000000200027305 */ /* 0x000ee4000020f000 */
[----:B------:R-:W-:Y:S01]  /*0f70*/  USEL UR29, URZ, 0xc00, UP0 ;  /* 0x00000c00ff1d7887 */ /* 0x000fe20008000000 */
[----:B--2---:R-:W-:Y:S02]  /*0f80*/  R2UR UR5, R3 ;  /* 0x00000000030572ca */ /* 0x004fe400000e0000 */
[----:B---3--:R-:W-:Y:S02]  /*0f90*/  R2UR UR6, R2 ;  /* 0x00000000020672ca */ /* 0x008fe400000e0000 */
[----:B------:R-:W-:-:S09]  /*0fa0*/  PRMT R2, RZ, 0x7610, R2 ;  /* 0x00007610ff027816 */ /* 0x000fd20000000002 */
[----:B------:R-:W-:-:S04]  /*0fb0*/  UIADD3 UR5, UPT, UPT, -UR5, URZ, URZ ;  /* 0x000000ff05057290 */ /* 0x000fc8000fffe1ff */
[----:B------:R-:W-:Y:S02]  /*0fc0*/  UIMAD UR5, UR7, UR5, UR20 ;  /* 0x00000005070572a4 */ /* 0x000fe4000f8e0214 */
[----:B------:R-:W-:-:S04]  /*0fd0*/  UIADD3 UR4, UPT, UPT, -UR6, URZ, URZ ;  /* 0x000000ff06047290 */ /* 0x000fc8000fffe1ff */
[----:B------:R-:W-:Y:S01]  /*0fe0*/  IMAD.U32 R48, RZ, RZ, UR5 ;  /* 0x00000005ff307e24 */ /* 0x000fe2000f8e00ff */
[----:B------:R-:W-:-:S06]  /*0ff0*/  UIMAD UR4, UR8, UR4, UR24 ;  /* 0x00000004080472a4 */ /* 0x000fcc000f8e0218 */
[----:B------:R-:W-:Y:S01]  /*1000*/  IMAD.U32 R47, RZ, RZ, UR4 ;  /* 0x00000004ff2f7e24 */ /* 0x000fe2000f8e00ff */
[----:B-1----:R-:W-:Y:S06]  /*1010*/  BRA.U UP4, `(.L_x_17) ;  /* 0x00000001042c7547 */ /* 0x002fec000b800000 */
[----:B------:R-:W-:Y:S02]  /*1020*/  R2UR UR4, R47 ;  /* 0x000000002f0472ca */ /* 0x000fe400000e0000 */
[----:B------:R-:W-:-:S11]  /*1030*/  R2UR UR6, R48 ;  /* 0x00000000300672ca */ /* 0x000fd600000e0000 */
[----:B------:R-:W-:-:S04]  /*1040*/  UISETP.NE.AND UP0, UPT, UR4, URZ, UPT ;  /* 0x000000ff0400728c */ /* 0x000fc8000bf05270 */
[----:B------:R-:W-:-:S04]  /*1050*/  UISETP.EQ.OR UP0, UPT, UR6, URZ, !UP0 ;  /* 0x000000ff0600728c */ /* 0x000fc8000c702670 */
[----:B------:R-:W-:Y:S02]  /*1060*/  USEL UR5, URZ, 0x1, !UP0 ;  /* 0x00000001ff057887 */ /* 0x000fe4000c000000 */
[----:B------:R-:W-:-:S04]  /*1070*/  UISETP.NE.AND UP0, UPT, UR4, URZ, UPT ;  /* 0x000000ff0400728c */ /* 0x000fc8000bf05270 */
[----:B------:R-:W-:Y:S02]  /*1080*/  USEL UR4, URZ, 0x2, UP0 ;  /* 0x00000002ff047887 */ /* 0x000fe40008000000 */
[----:B------:R-:W-:-:S04]  /*1090*/  UISETP.NE.AND UP0, UPT, UR6, 0x1, UPT ;  /* 0x000000010600788c */ /* 0x000fc8000bf05270 */
[----:B------:R-:W-:-:S04]  /*10a0*/  USEL UR4, UR4, 0x2, UP0 ;  /* 0x0000000204047887 */ /* 0x000fc80008000000 */
[----:B------:R-:W-:-:S06]  /*10b0*/  UIADD3 UR4, UPT, UPT, UR5, UR4, URZ ;  /* 0x0000000405047290 */ /* 0x000fcc000fffe0ff */
[----:B------:R-:W-:-:S07]  /*10c0*/  IMAD.U32 R2, RZ, RZ, UR4 ;  /* 0x00000004ff027e24 */ /* 0x000fce000f8e00ff */
.L_x_17:
[----:B------:R-:W1:Y:S01]  /*10d0*/  S2UR UR60, SR_CTAID.Z ;  /* 0x00000000003c79c3 */ /* 0x000e620000002700 */
[----:B------:R-:W-:-:S09]  /*10e0*/  UISETP.GE.AND UP0, UPT, UR19, 0x1, UPT ;  /* 0x000000011300788c */ /* 0x000fd2000bf06270 */
[----:B------:R-:W-:Y:S05]  /*10f0*/  BRA.U !UP0, `(.L_x_18) ;  /* 0x0000000108d07547 */ /* 0x000fea000b800000 */
[----:B------:R-:W2:Y:S01]  /*1100*/  LDCU UR21, c[0x0][0xb0c] ;  /* 0x00016180ff1577ac */ /* 0x000ea20008000800 */
[----:B------:R-:W3:Y:S01]  /*1110*/  LDCU.128 UR12, c[0x0][0xb10] ;  /* 0x00016200ff0c77ac */ /* 0x000ee20008000c00 */
[----:B------:R-:W4:Y:S01]  /*1120*/  LDCU UR6, c[0x0][0x370] ;  /* 0x00006e00ff0677ac */ /* 0x000f220008000800 */
[----:B------:R-:W1:Y:S01]  /*1130*/  LDCU UR7, c[0x0][0x374] ;  /* 0x00006e80ff0777ac */ /* 0x000e620008000800 */
[----:B------:R-:W1:Y:S01]  /*1140*/  LDCU UR22, c[0x0][0xb20] ;  /* 0x00016400ff1677ac */ /* 0x000e620008000800 */
[----:B--2---:R-:W-:Y:S02]  /*1150*/  UISETP.NE.AND UP0, UPT, UR21, 0x1, UPT ;  /* 0x000000011500788c */ /* 0x004fe4000bf05270 */
[----:B---3--:R-:W-:Y:S01]  /*1160*/  UIMAD.WIDE.U32 UR4, UR20, UR12, URZ ;  /* 0x0000000c140472a5 */ /* 0x008fe2000f8e00ff */
[----:B------:R-:W2:Y:S01]  /*1170*/  LDCU.64 UR8, c[0x0][0xb28] ;  /* 0x00016500ff0877ac */ /* 0x000ea20008000a00 */
[----:B----4-:R-:W-:Y:S02]  /*1180*/  UIMAD.WIDE.U32 UR10, UR6, UR12, URZ ;  /* 0x0000000c060a72a5 */ /* 0x010fe4000f8e00ff */
[----:B------:R-:W-:-:S02]  /*1190*/  USHF.R.U32.HI UR5, URZ, UR13, UR5 ;  /* 0x0000000dff057299 */ /* 0x000fc40008011605 */
[----:B------:R-:W-:Y:S02]  /*11a0*/  UISETP.NE.AND UP2, UPT, UR19, 0x1, UPT ;  /* 0x000000011300788c */ /* 0x000fe4000bf45270 */
[----:B------:R-:W-:Y:S01]  /*11b0*/  USEL UR5, UR20, UR5, !UP0 ;  /* 0x0000000514057287 */ /* 0x000fe2000c000000 */
[----:B------:R-:W-:Y:S01]  /*11c0*/  UMOV UR10, UR11 ;  /* 0x0000000b000a7c82 */ /* 0x000fe20008000000 */
[----:B------:R-:W-:Y:S02]  /*11d0*/  UIMAD.WIDE.U32 UR16, UR24, UR15, URZ ;  /* 0x0000000f181072a5 */ /* 0x000fe4000f8e00ff */
[----:B------:R-:W-:Y:S02]  /*11e0*/  @UP0 USHF.R.U32.HI UR6, URZ, UR13, UR10 ;  /* 0x0000000dff060299 */ /* 0x000fe4000801160a */
[----:B------:R-:W-:Y:S02]  /*11f0*/  UISETP.NE.AND UP0, UPT, UR14, 0x1, UPT ;  /* 0x000000010e00788c */ /* 0x000fe4000bf05270 */
[----:B-1----:R-:W-:-:S02]  /*1200*/  UIMAD.WIDE.U32 UR10, UR7, UR15, URZ ;  /* 0x0000000f070a72a5 */ /* 0x002fc4000f8e00ff */
[----:B--2---:R-:W-:Y:S01]  /*1210*/  UIMAD.WIDE.U32 UR12, UR6, UR8, URZ ;  /* 0x00000008060c72a5 */ /* 0x004fe2000f8e00ff */
[----:B------:R-:W-:Y:S02]  /*1220*/  UMOV UR4, UR17 ;  /* 0x0000001100047c82 */ /* 0x000fe40008000000 */
[----:B------:R-:W-:Y:S02]  /*1230*/  USHF.R.U32.HI UR4, URZ, UR22, UR4 ;  /* 0x00000016ff047299 */ /* 0x000fe40008011604 */
[----:B------:R-:W-:Y:S02]  /*1240*/  UMOV UR10, UR11 ;  /* 0x0000000b000a7c82 */ /* 0x000fe40008000000 */
[----:B------:R-:W-:Y:S01]  /*1250*/  UMOV UR12, UR13 ;  /* 0x0000000d000c7c82 */ /* 0x000fe20008000000 */
[----:B------:R-:W-:Y:S02]  /*1260*/  @UP0 USHF.R.U32.HI UR7, URZ, UR22, UR10 ;  /* 0x00000016ff070299 */ /* 0x000fe4000801160a */
[----:B------:R-:W-:-:S02]  /*1270*/  USEL UR4, UR24, UR4, !UP0 ;  /* 0x0000000418047287 */ /* 0x000fc4000c000000 */
[----:B------:R-:W-:Y:S02]  /*1280*/  UIMAD.WIDE.U32 UR10, UR7, UR8, URZ ;  /* 0x00000008070a72a5 */ /* 0x000fe4000f8e00ff */
[----:B------:R-:W-:Y:S02]  /*1290*/  @UP2 USHF.R.U32.HI UR6, URZ, UR9, UR12 ;  /* 0x00000009ff062299 */ /* 0x000fe4000801160c */
[----:B------:R-:W-:-:S03]  /*12a0*/  UIMAD.WIDE.U32 UR12, UR4, UR8, URZ ;  /* 0x00000008040c72a5 */ /* 0x000fc6000f8e00ff */
[----:B------:R-:W-:Y:S02]  /*12b0*/  UMOV UR10, UR11 ;  /* 0x0000000b000a7c82 */ /* 0x000fe40008000000 */
[----:B------:R-:W-:Y:S02]  /*12c0*/  @UP2 USHF.R.U32.HI UR7, URZ, UR9, UR10 ;  /* 0x00000009ff072299 */ /* 0x000fe4000801160a */
[----:B------:R-:W-:Y:S02]  /*12d0*/  UIMAD UR10, UR6, UR19, URZ ;  /* 0x00000013060a72a4 */ /* 0x000fe4000f8e02ff */
[----:B------:R-:W-:-:S04]  /*12e0*/  UIMAD UR7, UR7, UR19, URZ ;  /* 0x00000013070772a4 */ /* 0x000fc8000f8e02ff */
[----:B------:R-:W-:-:S03]  /*12f0*/  UISETP.GE.AND UP0, UPT, UR4, UR7, UPT ;  /* 0x000000070400728c */ /* 0x000fc6000bf06270 */
[----:B------:R-:W-:Y:S01]  /*1300*/  UMOV UR7, UR13 ;  /* 0x0000000d00077c82 */ /* 0x000fe20008000000 */
[----:B------:R-:W-:Y:S02]  /*1310*/  UISETP.GE.OR UP0, UPT, UR5, UR10, UP0 ;  /* 0x0000000a0500728c */ /* 0x000fe40008706670 */
[----:B------:R-:W-:Y:S02]  /*1320*/  UIMAD.WIDE.U32 UR10, UR5, UR8, URZ ;  /* 0x00000008050a72a5 */ /* 0x000fe4000f8e00ff */
[----:B------:R-:W-:Y:S02]  /*1330*/  USHF.R.U32.HI UR7, URZ, UR9, UR7 ;  /* 0x00000009ff077299 */ /* 0x000fe40008011607 */
[----:B------:R-:W-:Y:S02]  /*1340*/  UIADD3 UR10, UPT, UPT, -UR4, URZ, URZ ;  /* 0x000000ff040a7290 */ /* 0x000fe4000fffe1ff */
[----:B------:R-:W-:Y:S02]  /*1350*/  USEL UR7, UR4, UR7, !UP2 ;  /* 0x0000000704077287 */ /* 0x000fe4000d000000 */
[----:B------:R-:W-:Y:S01]  /*1360*/  UIMAD UR10, UR14, UR10, UR24 ;  /* 0x0000000a0e0a72a4 */ /* 0x000fe2000f8e0218 */
[----:B------:R-:W-:Y:S01]  /*1370*/  @!UP0 UMOV UR8, UR11 ;  /* 0x0000000b00088c82 */ /* 0x000fe20008000000 */
[----:B------:R-:W-:-:S02]  /*1380*/  UIADD3 UR11, UPT, UPT, -UR5, URZ, URZ ;  /* 0x000000ff050b7290 */ /* 0x000fc4000fffe1ff */
[----:B------:R-:W-:Y:S02]  /*1390*/  @!UP0 USHF.R.U32.HI UR8, URZ, UR9, UR8 ;  /* 0x00000009ff088299 */ /* 0x000fe40008011608 */
[----:B------:R-:W-:Y:S02]  /*13a0*/  UIADD3 UR9, UPT, UPT, -UR7, URZ, URZ ;  /* 0x000000ff07097290 */ /* 0x000fe4000fffe1ff */
[----:B------:R-:W-:Y:S02]  /*13b0*/  @!UP0 USEL UR8, UR5, UR8, !UP2 ;  /* 0x0000000805088287 */ /* 0x000fe4000d000000 */
[----:B------:R-:W-:Y:S02]  /*13c0*/  UIMAD UR9, UR19, UR9, UR4 ;  /* 0x00000009130972a4 */ /* 0x000fe4000f8e0204 */
[----:B------:R-:W-:Y:S02]  /*13d0*/  @!UP0 UIADD3 UR7, UPT, UPT, UR7, -UR8, URZ ;  /* 0x8000000807078290 */ /* 0x000fe4000fffe0ff */
[----:B------:R-:W-:-:S02]  /*13e0*/  @!UP0 UIMAD UR6, UR9, UR6, UR8 ;  /* 0x00000006090682a4 */ /* 0x000fc4000f8e0208 */
[----:B------:R-:W-:Y:S02]  /*13f0*/  @!UP0 UIMAD UR4, UR7, UR19, UR5 ;  /* 0x00000013070482a4 */ /* 0x000fe4000f8e0205 */
[----:B------:R-:W-:Y:S02]  /*1400*/  UIMAD UR20, UR21, UR11, UR20 ;  /* 0x0000000b151472a4 */ /* 0x000fe4000f8e0214 */
[----:B------:R-:W-:Y:S01]  /*1410*/  UIMAD UR24, UR4, UR14, UR10 ;  /* 0x0000000e041872a4 */ /* 0x000fe2000f8e020a */
[----:B------:R-:W-:Y:S02]  /*1420*/  @!UP0 UMOV UR5, UR6 ;  /* 0x0000000600058c82 */ /* 0x000fe40008000000 */
[----:B------:R-:W-:-:S12]  /*1430*/  UIMAD UR20, UR5, UR21, UR20 ;  /* 0x00000015051472a4 */ /* 0x000fd8000f8e0214 */
.L_x_18:
[----:B------:R-:W-:-:S09]  /*1440*/  UISETP.NE.AND UP0, UPT, UR23, 0x1, UPT ;  /* 0x000000011700788c */ /* 0x000fd2000bf05270 */
[----:B------:R-:W-:Y:S05]  /*1450*/  BRA.U UP0, `(.L_x_19) ;  /* 0x0000000100407547 */ /* 0x000fea000b800000 */
[----:B------:R-:W2:Y:S01]  /*1460*/  LDCU.128 UR8, c[0x0][0xb10] ;  /* 0x00016200ff0877ac */ /* 0x000ea20008000c00 */
[----:B------:R-:W3:Y:S01]  /*1470*/  LDCU UR12, c[0x0][0xb0c] ;  /* 0x00016180ff0c77ac */ /* 0x000ee20008000800 */
[----:B------:R-:W4:Y:S01]  /*1480*/  LDCU UR13, c[0x0][0xb20] ;  /* 0x00016400ff0d77ac */ /* 0x000f220008000800 */
[----:B--2---:R-:W-:Y:S02]  /*1490*/  UIMAD.WIDE.U32 UR4, UR20, UR8, URZ ;  /* 0x00000008140472a5 */ /* 0x004fe4000f8e00ff */
[----:B------:R-:W-:Y:S02]  /*14a0*/  UIMAD.WIDE.U32 UR6, UR24, UR11, URZ ;  /* 0x0000000b180672a5 */ /* 0x000fe4000f8e00ff */
[----:B---3--:R-:W-:Y:S02]  /*14b0*/  UISETP.NE.AND UP0, UPT, UR12, 0x1, UPT ;  /* 0x000000010c00788c */ /* 0x008fe4000bf05270 */
[----:B------:R-:W-:-:S03]  /*14c0*/  USHF.R.U32.HI UR5, URZ, UR9, UR5 ;  /* 0x00000009ff057299 */ /* 0x000fc60008011605 */
[----:B------:R-:W-:Y:S01]  /*14d0*/  UMOV UR4, UR7 ;  /* 0x0000000700047c82 */ /* 0x000fe20008000000 */
[----:B------:R-:W-:Y:S02]  /*14e0*/  USEL UR5, UR20, UR5, !UP0 ;  /* 0x0000000514057287 */ /* 0x000fe4000c000000 */
[----:B------:R-:W-:Y:S02]  /*14f0*/  UISETP.NE.AND UP0, UPT, UR10, 0x1, UPT ;  /* 0x000000010a00788c */ /* 0x000fe4000bf05270 */
[----:B----4-:R-:W-:-:S04]  /*1500*/  USHF.R.U32.HI UR4, URZ, UR13, UR4 ;  /* 0x0000000dff047299 */ /* 0x010fc80008011604 */
[----:B------:R-:W-:-:S04]  /*1510*/  USEL UR4, UR24, UR4, !UP0 ;  /* 0x0000000418047287 */ /* 0x000fc8000c000000 */
[----:B------:R-:W-:Y:S02]  /*1520*/  UIADD3 UR6, UPT, UPT, UR5, -UR4, URZ ;  /* 0x8000000405067290 */ /* 0x000fe4000fffe0ff */
[----:B------:R-:W-:Y:S02]  /*1530*/  UIADD3 UR4, UPT, UPT, -UR5, UR4, URZ ;  /* 0x0000000405047290 */ /* 0x000fe4000fffe1ff */
[----:B------:R-:W-:Y:S02]  /*1540*/  UIMAD UR24, UR6, UR10, UR24 ;  /* 0x0000000a061872a4 */ /* 0x000fe4000f8e0218 */
[----:B------:R-:W-:-:S12]  /*1550*/  UIMAD UR20, UR4, UR12, UR20 ;  /* 0x0000000c041472a4 */ /* 0x000fd8000f8e0214 */
.L_x_19:
[----:B------:R-:W-:Y:S01]  /*1560*/  UISETP.NE.AND UP0, UPT, UR18, 0x2, UPT ;  /* 0x000000021200788c */ /* 0x000fe2000bf05270 */
[----:B------:R-:W-:Y:S09]  /*1570*/  BRA.U !UP5, `(.L_x_20) ;  /* 0x000000010d0c7547 */ /* 0x000ff2000b800000 */
[----:B------:R-:W-:Y:S01]  /*1580*/  UCGABAR_WAIT ;  /* 0x0000000000007dc7 */ /* 0x000fe20008000000 */
[----:B------:R-:W-:Y:S01]  /*1590*/  CCTL.IVALL ;  /* 0x00000000ff00798f */ /* 0x000fe20002000000 */
[----:B------:R-:W-:Y:S05]  /*15a0*/  BRA `(.L_x_21) ;  /* 0x0000000000047947 */ /* 0x000fea0003800000 */
.L_x_20:
[----:B------:R-:W-:Y:S06]  /*15b0*/  BAR.SYNC.DEFER_BLOCKING 0x0 ;  /* 0x0000000000007b1d */ /* 0x000fec0000010000 */
.L_x_21:
[----:B------:R-:W-:Y:S05]  /*15c0*/  BRA.U UP0, `(.L_x_22) ;  /* 0x0000001500b07547 */ /* 0x000fea000b800000 */
[----:B------:R-:W2:Y:S01]  /*15d0*/  LDCU UR6, c[0x0][0x38c] ;  /* 0x00007180ff0677ac */ /* 0x000ea20008000800 */
[----:B------:R-:W-:Y:S01]  /*15e0*/  PLOP3.LUT P2, PT, PT, PT, UP3, 0x80, 0x8 ;  /* 0x000000000008781c */ /* 0x000fe20003f4f038 */
[----:B------:R-:W-:Y:S01]  /*15f0*/  IMAD.MOV.U32 R12, RZ, RZ, 0x1 ;  /* 0x00000001ff0c7424 */ /* 0x000fe200078e00ff */
[----:B------:R-:W-:Y:S01]  /*1600*/  ISETP.EQ.OR P3, PT, R0, RZ, P4 ;  /* 0x000000ff0000720c */ /* 0x000fe20002762670 */
[----:B------:R-:W-:Y:S01]  /*1610*/  UISETP.NE.AND UP1, UPT, UR18, URZ, UPT ;  /* 0x000000ff1200728c */ /* 0x000fe2000bf25270 */
[----:B------:R-:W-:Y:S01]  /*1620*/  PLOP3.LUT P2, PT, P2, PT, PT, 0x8, 0x80 ;  /* 0x000000000080781c */ /* 0x000fe2000174e170 */
[----:B------:R-:W-:Y:S01]  /*1630*/  USEL UR38, URZ, 0x1, UP6 ;  /* 0x00000001ff267887 */ /* 0x000fe2000b000000 */
[----:B------:R-:W-:Y:S01]  /*1640*/  CS2R R10, SRZ ;  /* 0x00000000000a7805 */ /* 0x000fe2000001ff00 */
[----:B------:R-:W-:Y:S01]  /*1650*/  IMAD.MOV.U32 R9, RZ, RZ, RZ ;  /* 0x000000ffff097224 */ /* 0x000fe200078e00ff */
[----:B------:R-:W3:Y:S01]  /*1660*/  LDCU UR62, c[0x0][0x370] ;  /* 0x00006e00ff3e77ac */ /* 0x000ee20008000800 */
[----:B------:R-:W-:Y:S01]  /*1670*/  IMAD.MOV.U32 R8, RZ, RZ, 0x1 ;  /* 0x00000001ff087424 */ /* 0x000fe200078e00ff */
[----:B------:R-:W4:Y:S01]  /*1680*/  LDCU.64 UR46, c[0x0][0x348] ;  /* 0x00006900ff2e77ac */ /* 0x000f220008000a00 */
[----:B------:R-:W-:-:S02]  /*1690*/  USHF.R.U32.HI UR66, URZ, 0x6, UR29 ;  /* 0x00000006ff427899 */ /* 0x000fc4000801161d */
[----:B--2---:R-:W-:Y:S02]  /*16a0*/  UIADD3 UR5, UPT, UPT, UR6, 0xff, URZ ;  /* 0x000000ff06057890 */ /* 0x004fe4000fffe0ff */
[----:B------:R-:W-:Y:S02]  /*16b0*/  UIADD3 UR67, UPT, UPT, UR6, 0x1fe, URZ ;  /* 0x000001fe06437890 */ /* 0x000fe4000fffe0ff */
[----:B------:R-:W-:Y:S01]  /*16c0*/  USHF.R.S32.HI UR4, URZ, 0x1f, UR5 ;  /* 0x0000001fff047899 */ /* 0x000fe20008011405 */
[----:B------:R-:W2:Y:S03]  /*16d0*/  LDCU UR61, c[0x0][0x374] ;  /* 0x00006e80ff3d77ac */ /* 0x000ea60008000800 */
[----:B------:R-:W-:Y:S02]  /*16e0*/  ULEA.HI UR4, UR4, UR5, URZ, 0x8 ;  /* 0x0000000504047291 */ /* 0x000fe4000f8f40ff */
[----:B------:R-:W-:-:S02]  /*16f0*/  USEL UR38, UR38, 0x2, UP1 ;  /* 0x0000000226267887 */ /* 0x000fc40008800000 */
[----:B------:R-:W-:Y:S02]  /*1700*/  USHF.R.S32.HI UR64, URZ, 0x8, UR4 ;  /* 0x00000008ff407899 */ /* 0x000fe40008011404 */
[----:B------:R-:W-:Y:S02]  /*1710*/  UIADD3 UR4, UPT, UPT, UR6, -0x1, URZ ;  /* 0xffffffff06047890 */ /* 0x000fe4000fffe0ff */
[----:B------:R-:W-:Y:S02]  /*1720*/  UISETP.LT.U32.AND UP0, UPT, UR64, 0x2, UPT ;  /* 0x000000024000788c */ /* 0x000fe4000bf01070 */
[----:B------:R-:W-:Y:S02]  /*1730*/  UISETP.GE.U32.AND UP2, UPT, UR4, -0x1ff, UPT ;  /* 0xfffffe010400788c */ /* 0x000fe4000bf46070 */
[----:B------:R-:W-:Y:S01]  /*1740*/  USEL UR63, UR64, 0x2, UP0 ;  /* 0x00000002403f7887 */ /* 0x000fe20008000000 */
[----:B------:R-:W-:-:S03]  /*1750*/  UMOV UR23, URZ ;  /* 0x000000ff00177c82 */ /* 0x000fc60008000000 */
[----:B------:R-:W-:Y:S02]  /*1760*/  UIADD3 UR37, UPT, UPT, UR63, -0x1, URZ ;  /* 0xffffffff3f257890 */ /* 0x000fe4000fffe0ff */
[----:B------:R-:W-:-:S03]  /*1770*/  UIADD3 UR65, UPT, UPT, UR64, -UR63, URZ ;  /* 0x8000003f40417290 */ /* 0x000fc6000fffe0ff */
[----:B------:R-:W-:-:S04]  /*1780*/  @UP2 UIADD3 UR37, UPT, UPT, UR63, URZ, URZ ;  /* 0x000000ff3f252290 */ /* 0x000fc8000fffe0ff */
[----:B--234-:R-:W-:-:S12]  /*1790*/  UIADD3 UR37, UPT, UPT, UR37, 0x1, URZ ;  /* 0x0000000125257890 */ /* 0x01cfd8000fffe0ff */
.L_x_46:
[----:B------:R-:W-:Y:S01]  /*17a0*/  UISETP.NE.AND UP0, UPT, UR55, URZ, UPT ;  /* 0x000000ff3700728c */ /* 0x000fe2000bf05270 */
[----:B------:R-:W2:Y:S08]  /*17b0*/  S2UR UR55, SR_CgaCtaId ;  /* 0x00000000003779c3 */ /* 0x000eb00000008800 */
[----:B---3--:R-:W-:Y:S05]  /*17c0*/  BRA.U UP0, `(.L_x_23) ;  /* 0x0000000100347547 */ /* 0x008fea000b800000 */
[----:B------:R-:W3:Y:S01]  /*17d0*/  S2R R0, SR_CgaCtaId ;  /* 0x0000000000007919 */ /* 0x000ee20000008800 */
[----:B------:R-:W-:-:S04]  /*17e0*/  MOV R2, 0x400 ;  /* 0x0000040000027802 */ /* 0x000fc80000000f00 */
[----:B---3--:R-:W-:Y:S02]  /*17f0*/  LEA R0, R0, R2, 0x18 ;  /* 0x0000000200007211 */ /* 0x008fe400078ec0ff */
[----:B------:R-:W-:-:S03]  /*1800*/  SHF.L.U32 R2, R8, 0x1f, RZ ;  /* 0x0000001f08027819 */ /* 0x000fc600000006ff */
[----:B------:R-:W-:-:S04]  /*1810*/  IMAD R0, R9, 0x8, R0 ;  /* 0x0000000809007824 */ /* 0x000fc800078e0200 */
[----:B------:R-:W3:Y:S02]  /*1820*/  SYNCS.PHASECHK.TRANS64.TRYWAIT P0, [R0+URZ+0xd0], R2 ;  /* 0x0000d002000075a7 */ /* 0x000ee400080011ff */
[----:B---3--:R-:W-:Y:S05]  /*1830*/  @!P0 BRA `(.L_x_24) ;  /* 0x0000006800d88947 */ /* 0x008fea0003800000 */
.L_x_131:
[----:B------:R-:W-:Y:S01]  /*1840*/  VIADD R9, R9, 0x1 ;  /* 0x0000000109097836 */ /* 0x000fe20000000000 */
[----:B------:R3:W-:Y:S04]  /*1850*/  SYNCS.ARRIVE.TRANS64.A1T0 RZ, [R0+URZ+0xc0], RZ ;  /* 0x0000c0ff00ff79a7 */ /* 0x0007e800081000ff */
[----:B------:R-:W-:-:S04]  /*1860*/  ISETP.NE.AND P0, PT, R9, 0x2, PT ;  /* 0x000000020900780c */ /* 0x000fc80003f05270 */
[----:B------:R-:W-:Y:S02]  /*1870*/  SEL R9, R9, RZ, P0 ;  /* 0x000000ff09097207 */ /* 0x000fe40000000000 */
[----:B---3--:R-:W-:-:S04]  /*1880*/  SEL R0, RZ, 0x1, P0 ;  /* 0x00000001ff007807 */ /* 0x008fc80000000000 */
[----:B------:R-:W-:-:S07]  /*1890*/  LOP3.LUT R8, R8, R0, RZ, 0x3c, !PT ;  /* 0x0000000008087212 */ /* 0x000fce00078e3cff */
.L_x_23:
[----:B------:R-:W-:Y:S01]  /*18a0*/  UMOV UR21, 0x400 ;  /* 0x0000040000157882 */ /* 0x000fe20000000000 */
[----:B------:R-:W-:Y:S01]  /*18b0*/  SHF.L.U32 R0, R12, 0x1f, RZ ;  /* 0x0000001f0c007819 */ /* 0x000fe200000006ff */
[----:B--2---:R-:W-:Y:S02]  /*18c0*/  ULEA UR21, UR55, UR21, 0x18 ;  /* 0x0000001537157291 */ /* 0x004fe4000f8ec0ff */
[----:B------:R-:W-:Y:S02]  /*18d0*/  UISETP.GE.U32.AND UP0, UPT, UR67, 0x1ff, UPT ;  /* 0x000001ff4300788c */ /* 0x000fe4000bf06070 */
[----:B------:R-:W-:Y:S02]  /*18e0*/  ULEA UR4, UR23, UR21, 0x3 ;  /* 0x0000001517047291 */ /* 0x000fe4000f8e18ff */
[----:B------:R-:W-:Y:S02]  /*18f0*/  USHF.L.U32 UR59, UR20, 0x6, URZ ;  /* 0x00000006143b7899 */ /* 0x000fe400080006ff */
[----:B------:R-:W-:Y:S01]  /*1900*/  UIMAD UR27, UR24, 0x60, UR66 ;  /* 0x00000060181b78a4 */ /* 0x000fe2000f8e0242 */
[----:B------:R-:W-:-:S04]  /*1910*/  UMOV UR13, URZ ;  /* 0x000000ff000d7c82 */ /* 0x000fc80008000000 */
[----:B------:R2:W3:Y:S01]  /*1920*/  SYNCS.PHASECHK.TRANS64.TRYWAIT P1, [UR4+0x10], R0 ;  /* 0x00001000ff0075a7 */ /* 0x0004e20008021104 */
[----:B------:R-:W-:Y:S06]  /*1930*/  BRA.U !UP0, `(.L_x_25) ;  /* 0x0000000508587547 */ /* 0x000fec000b800000 */
[----:B------:R-:W-:Y:S01]  /*1940*/  UMOV UR22, URZ ;  /* 0x000000ff00167c82 */ /* 0x000fe20008000000 */
[----:B------:R-:W-:-:S05]  /*1950*/  UMOV UR6, UR23 ;  /* 0x0000001700067c82 */ /* 0x000fca0008000000 */
.L_x_33:
[----:B------:R-:W-:Y:S01]  /*1960*/  ULEA UR57, UR6, UR21, 0x3 ;  /* 0x0000001506397291 */ /* 0x000fe2000f8e18ff */
[----:B---3--:R-:W-:Y:S01]  /*1970*/  @!P4 MOV R2, 0x14000 ;  /* 0x000140000002c802 */ /* 0x008fe20000000f00 */
[----:B-123--:R-:W-:Y:S10]  /*1980*/  @P1 BRA `(.L_x_26) ;  /* 0x00000000000c1947 */ /* 0x00eff40003800000 */
[----:B------:R-:W-:-:S04]  /*1990*/  SHF.L.U32 R3, R12, 0x1f, RZ ;  /* 0x0000001f0c037819 */ /* 0x000fc800000006ff */
[----:B------:R-:W3:Y:S02]  /*19a0*/  SYNCS.PHASECHK.TRANS64.TRYWAIT P0, [UR57+0x10], R3 ;  /* 0x00001003ff0075a7 */ /* 0x000ee40008001139 */
[----:B---3--:R-:W-:Y:S05]  /*19b0*/  @!P0 BRA `(.L_x_27) ;  /* 0x00000068008c8947 */ /* 0x008fea0003800000 */
.L_x_26:
[----:B------:R3:W-:Y:S01]  /*19c0*/  @!P4 SYNCS.ARRIVE.TRANS64 RZ, [UR57], R2 ;  /* 0x00000002ffffc9a7 */ /* 0x0007e20008000039 */
[----:B------:R-:W-:-:S04]  /*19d0*/  ULOP3.LUT UR4, UR38, 0x2, URZ, 0xfc, !UPT ;  /* 0x0000000226047892 */ /* 0x000fc8000f8efcff */
[----:B------:R-:W-:-:S09]  /*19e0*/  UISETP.NE.AND UP0, UPT, UR4, 0x2, UPT ;  /* 0x000000020400788c */ /* 0x000fd2000bf05270 */
[----:B------:R-:W-:Y:S05]  /*19f0*/  BRA.U UP0, `(.L_x_28) ;  /* 0x0000000100047547 */ /* 0x000fea000b800000 */
[----:B-1----:R-:W-:Y:S05]  /*1a00*/  BPT.TRAP 0x1 ;  /* 0x000000040000795c */ /* 0x002fea0000300000 */
.L_x_28:
[----:B------:R-:W-:Y:S04]  /*1a10*/  BSSY.RECONVERGENT B0, `(.L_x_29) ;  /* 0x0000003000007945 */ /* 0x000fe80003800200 */
[----:B------:R-:W-:Y:S05]  /*1a20*/  @P3 BRA `(.L_x_30) ;  /* 0x0000000000043947 */ /* 0x000fea0003800000 */
[----:B-1----:R-:W-:Y:S05]  /*1a30*/  BPT.TRAP 0x1 ;  /* 0x000000040000795c */ /* 0x002fea0000300000 */
.L_x_30:
[----:B-1----:R-:W-:Y:S05]  /*1a40*/  BSYNC.RECONVERGENT B0 ;  /* 0x0000000000007941 */ /* 0x002fea0003800200 */
.L_x_29:
[----:B------:R-:W-:Y:S01]  /*1a50*/  UIADD3 UR4, UPT, UPT, UR6, 0x1, URZ ;  /* 0x0000000106047890 */ /* 0x000fe2000fffe0ff */
[----:B------:R-:W-:Y:S01]  /*1a60*/  BSSY.RECONVERGENT B0, `(.L_x_31) ;  /* 0x000003e000007945 */ /* 0x000fe20003800200 */
[----:B------:R-:W-:Y:S02]  /*1a70*/  ELECT P0, URZ, PT ;  /* 0x0000000000ff782f */ /* 0x000fe40003800000 */
[----:B------:R-:W-:-:S04]  /*1a80*/  UISETP.NE.AND UP0, UPT, UR4, 0x2, UPT ;  /* 0x000000020400788c */ /* 0x000fc8000bf05270 */
[----:B------:R-:W-:Y:S02]  /*1a90*/  USEL UR5, URZ, 0x1, UP0 ;  /* 0x00000001ff057887 */ /* 0x000fe40008000000 */
[----:B------:R-:W-:-:S04]  /*1aa0*/  USEL UR23, UR4, URZ, UP0 ;  /* 0x000000ff04177287 */ /* 0x000fc80008000000 */
[----:B------:R-:W-:Y:S01]  /*1ab0*/  ULEA UR4, UR23, UR21, 0x3 ;  /* 0x0000001517047291 */ /* 0x000fe2000f8e18ff */
[----:B------:R-:W-:-:S04]  /*1ac0*/  LOP3.LUT R12, R12, UR5, RZ, 0x3c, !PT ;  /* 0x000000050c0c7c12 */ /* 0x000fc8000f8e3cff */
[----:B--2---:R-:W-:-:S04]  /*1ad0*/  SHF.L.U32 R0, R12, 0x1f, RZ ;  /* 0x0000001f0c007819 */ /* 0x004fc800000006ff */
[----:B------:R1:W2:Y:S01]  /*1ae0*/  SYNCS.PHASECHK.TRANS64.TRYWAIT P1, [UR4+0x10], R0 ;  /* 0x00001000ff0075a7 */ /* 0x0002a20008021104 */
[----:B------:R-:W-:Y:S05]  /*1af0*/  @!P0 BRA `(.L_x_32) ;  /* 0x0000000000d08947 */ /* 0x000fea0003800000 */
[----:B------:R-:W-:Y:S02]  /*1b00*/  ULEA UR32, UR6, UR21, 0xf ;  /* 0x0000001506207291 */ /* 0x000fe4000f8e78ff */
[----:B------:R-:W-:Y:S02]  /*1b10*/  UIADD3 UR4, UP1, UPT, UR46, 0x80, URZ ;  /* 0x000000802e047890 */ /* 0x000fe4000ff3e0ff */
[----:B------:R-:W-:Y:S02]  /*1b20*/  UIMAD UR7, UR6, 0x6000, UR29 ;  /* 0x00006000060778a4 */ /* 0x000fe4000f8e021d */
[----:B------:R-:W-:Y:S02]  /*1b30*/  USHF.L.U32 UR58, UR22, 0x8, URZ ;  /* 0x00000008163a7899 */ /* 0x000fe400080006ff */
[----:B------:R-:W-:Y:S02]  /*1b40*/  UIADD3 UR14, UP0, UPT, UR46, 0x180, URZ ;  /* 0x000001802e0e7890 */ /* 0x000fe4000ff1e0ff */
[----:B------:R-:W-:-:S02]  /*1b50*/  UIADD3.X UR5, UPT, UPT, URZ, UR47, URZ, UP1, !UPT ;  /* 0x0000002fff057290 */ /* 0x000fc40008ffe4ff */
[----:B------:R-:W-:Y:S02]  /*1b60*/  ULEA UR7, UR7, UR21, 0x1 ;  /* 0x0000001507077291 */ /* 0x000fe4000f8e08ff */
[----:B------:R-:W-:Y:S02]  /*1b70*/  UIADD3 UR56, UPT, UPT, UR32, 0x3400, URZ ;  /* 0x0000340020387890 */ /* 0x000fe4000fffe0ff */
[----:B------:R-:W-:Y:S02]  /*1b80*/  UIADD3 UR50, UPT, UPT, UR58, 0x40, URZ ;  /* 0x000000403a327890 */ /* 0x000fe4000fffe0ff */
[----:B------:R-:W-:Y:S02]  /*1b90*/  UIADD3 UR48, UPT, UPT, UR32, 0x5400, URZ ;  /* 0x0000540020307890 */ /* 0x000fe4000fffe0ff */
[----:B------:R-:W-:Y:S02]  /*1ba0*/  UIADD3 UR42, UPT, UPT, UR58, 0x80, URZ ;  /* 0x000000803a2a7890 */ /* 0x000fe4000fffe0ff */
[----:B------:R-:W-:-:S02]  /*1bb0*/  UIADD3 UR40, UPT, UPT, UR32, 0x7400, URZ ;  /* 0x0000740020287890 */ /* 0x000fc4000fffe0ff */
[----:B------:R-:W-:Y:S02]  /*1bc0*/  UIADD3 UR34, UPT, UPT, UR58, 0xc0, URZ ;  /* 0x000000c03a227890 */ /* 0x000fe4000fffe0ff */
[----:B------:R-:W-:Y:S02]  /*1bd0*/  UIADD3 UR32, UPT, UPT, UR32, 0x9400, URZ ;  /* 0x0000940020207890 */ /* 0x000fe4000fffe0ff */
[----:B------:R-:W-:Y:S02]  /*1be0*/  UIADD3.X UR15, UPT, UPT, URZ, UR47, URZ, UP0, !UPT ;  /* 0x0000002fff0f7290 */ /* 0x000fe400087fe4ff */
[----:B------:R-:W-:Y:S02]  /*1bf0*/  UIADD3 UR24, UPT, UPT, UR7, 0x13400, URZ ;  /* 0x0001340007187890 */ /* 0x000fe4000fffe0ff */
[----:B------:R-:W-:Y:S01]  /*1c00*/  UIADD3 UR8, UPT, UPT, UR7, 0x16400, URZ ;  /* 0x0001640007087890 */ /* 0x000fe2000fffe0ff */
[----:B------:R-:W-:Y:S01]  /*1c10*/  UMOV UR30, 0x0 ;  /* 0x00000000001e7882 */ /* 0x000fe20000000000 */
[----:B------:R-:W-:Y:S01]  /*1c20*/  UMOV UR31, 0x10000000 ;  /* 0x10000000001f7882 */ /* 0x000fe20000000000 */
[----:B------:R-:W-:Y:S01]  /*1c30*/  UMOV UR49, UR57 ;  /* 0x0000003900317c82 */ /* 0x000fe20008000000 */
[----:B------:R-:W-:Y:S01]  /*1c40*/  UMOV UR51, UR59 ;  /* 0x0000003b00337c82 */ /* 0x000fe20008000000 */
[----:B------:R-:W-:Y:S01]  /*1c50*/  UMOV UR52, UR60 ;  /* 0x0000003c00347c82 */ /* 0x000fe20008000000 */
[----:B------:R-:W-:Y:S01]  /*1c60*/  UMOV UR41, UR57 ;  /* 0x0000003900297c82 */ /* 0x000fe20008000000 */
[----:B------:R-:W-:Y:S01]  /*1c70*/  UMOV UR43, UR59 ;  /* 0x0000003b002b7c82 */ /* 0x000fe20008000000 */
[----:B------:R-:W-:Y:S01]  /*1c80*/  UMOV UR44, UR60 ;  /* 0x0000003c002c7c82 */ /* 0x000fe20008000000 */
[----:B------:R-:W-:Y:S01]  /*1c90*/  UTMALDG.3D [UR56], [UR4], desc[UR30] ;  /* 0x00001e38040075b4 */ /* 0x000fe20008011000 */
[----:B------:R-:W-:Y:S01]  /*1ca0*/  UMOV UR33, UR57 ;  /* 0x0000003900217c82 */ /* 0x000fe20008000000 */
[----:B------:R-:W-:Y:S01]  /*1cb0*/  UMOV UR35, UR59 ;  /* 0x0000003b00237c82 */ /* 0x000fe20008000000 */
[----:B------:R-:W-:Y:S01]  /*1cc0*/  UMOV UR36, UR60 ;  /* 0x0000003c00247c82 */ /* 0x000fe20008000000 */
[----:B------:R-:W-:Y:S01]  /*1cd0*/  UMOV UR13, 0x30000 ;  /* 0x00030000000d7882 */ /* 0x000fe20000000000 */
[----:B------:R-:W-:Y:S01]  /*1ce0*/  UMOV UR25, UR57 ;  /* 0x0000003900197c82 */ /* 0x000fe20008000000 */
[----:B------:R-:W-:Y:S01]  /*1cf0*/  UMOV UR28, UR60 ;  /* 0x0000003c001c7c82 */ /* 0x000fe20008000000 */
[----:B------:R-:W-:Y:S01]  /*1d00*/  UMOV UR26, UR58 ;  /* 0x0000003a001a7c82 */ /* 0x000fe20008000000 */
[----:B------:R-:W-:Y:S01]  /*1d10*/  UTMALDG.3D [UR48], [UR4], desc[UR30] ;  /* 0x00001e30040075b4 */ /* 0x000fe20008011000 */
[----:B------:R-:W-:Y:S01]  /*1d20*/  UMOV UR9, UR57 ;  /* 0x0000003900097c82 */ /* 0x000fe20008000000 */
[----:B------:R-:W-:Y:S01]  /*1d30*/  UMOV UR11, UR27 ;  /* 0x0000001b000b7c82 */ /* 0x000fe20008000000 */
[----:B------:R-:W-:Y:S01]  /*1d40*/  UMOV UR12, UR60 ;  /* 0x0000003c000c7c82 */ /* 0x000fe20008000000 */
[----:B------:R-:W-:Y:S01]  /*1d50*/  UMOV UR10, UR50 ;  /* 0x00000032000a7c82 */ /* 0x000fe20008000000 */
[----:B------:R-:W-:Y:S01]  /*1d60*/  UIADD3 UR16, UPT, UPT, UR7, 0x19400, URZ ;  /* 0x0001940007107890 */ /* 0x000fe2000fffe0ff */
[----:B------:R-:W-:Y:S01]  /*1d70*/  UMOV UR17, UR57 ;  /* 0x0000003900117c82 */ /* 0x000fe20008000000 */
[----:B------:R-:W-:Y:S01]  /*1d80*/  UTMALDG.3D [UR40], [UR4], desc[UR30] ;  /* 0x00001e28040075b4 */ /* 0x000fe20008011000 */
[----:B------:R-:W-:Y:S01]  /*1d90*/  UMOV UR19, UR27 ;  /* 0x0000001b00137c82 */ /* 0x000fe20008000000 */
[----:B------:R-:W-:Y:S01]  /*1da0*/  UMOV UR20, UR60 ;  /* 0x0000003c00147c82 */ /* 0x000fe20008000000 */
[----:B------:R-:W-:Y:S01]  /*1db0*/  UMOV UR18, UR42 ;  /* 0x0000002a00127c82 */ /* 0x000fe20008000000 */
[----:B------:R-:W-:Y:S01]  /*1dc0*/  UTMALDG.3D [UR32], [UR4], desc[UR30] ;  /* 0x00001e20040075b4 */ /* 0x000fe20008011000 */
[----:B------:R-:W-:Y:S01]  /*1dd0*/  UTMALDG.3D.MULTICAST [UR24], [UR14], UR13, desc[UR30] ;  /* 0x00001e180e0073b4 */ /* 0x000fe2000801180d */
[----:B------:R4:W-:Y:S01]  /*1de0*/  UTMALDG.3D.MULTICAST [UR8], [UR14], UR13, desc[UR30] ;  /* 0x00001e080e0073b4 */ /* 0x0009e2000801180d */
[----:B------:R1:W-:Y:S01]  /*1df0*/  UTMALDG.3D.MULTICAST [UR16], [UR14], UR13, desc[UR30] ;  /* 0x00001e100e0073b4 */ /* 0x0003e2000801180d */
[----:B----4-:R-:W-:Y:S01]  /*1e00*/  UIADD3 UR8, UPT, UPT, UR7, 0x1c400, URZ ;  /* 0x0001c40007087890 */ /* 0x010fe2000fffe0ff */
[----:B------:R-:W-:-:S08]  /*1e10*/  UMOV UR10, UR34 ;  /* 0x00000022000a7c82 */ /* 0x000fd00008000000 */
[----:B------:R1:W-:Y:S02]  /*1e20*/  UTMALDG.3D.MULTICAST [UR8], [UR14], UR13, desc[UR30] ;  /* 0x00001e080e0073b4 */ /* 0x0003e4000801180d */
[----:B-1----:R-:W-:Y:S01]  /*1e30*/  NOP ;  /* 0x0000000000007918 */ /* 0x002fe20000000000 */
.L_x_32:
[----:B------:R-:W-:Y:S05]  /*1e40*/  BSYNC.RECONVERGENT B0 ;  /* 0x0000000000007941 */ /* 0x000fea0003800200 */
.L_x_31:
[----:B------:R-:W-:Y:S01]  /*1e50*/  UIADD3 UR22, UPT, UPT, UR22, 0x1, URZ ;  /* 0x0000000116167890 */ /* 0x000fe2000fffe0ff */
[----:B------:R-:W-:Y:S01]  /*1e60*/  UMOV UR6, UR23 ;  /* 0x0000001700067c82 */ /* 0x000fe20008000000 */
[----:B------:R-:W-:Y:S02]  /*1e70*/  UMOV UR13, UR37 ;  /* 0x00000025000d7c82 */ /* 0x000fe40008000000 */
[----:B------:R-:W-:-:S09]  /*1e80*/  UISETP.NE.AND UP0, UPT, UR22, UR37, UPT ;  /* 0x000000251600728c */ /* 0x000fd2000bf05270 */
[----:B------:R-:W-:Y:S05]  /*1e90*/  BRA.U UP0, `(.L_x_33) ;  /* 0xfffffff900b07547 */ /* 0x000fea000b83ffff */
.L_x_25:
[----:B------:R-:W-:Y:S01]  /*1ea0*/  ULEA UR4, UR23, UR21, 0x3 ;  /* 0x0000001517047291 */ /* 0x000fe2000f8e18ff */
[----:B-12---:R-:W-:Y:S01]  /*1eb0*/  SHF.L.U32 R0, R12, 0x1f, RZ ;  /* 0x0000001f0c007819 */ /* 0x006fe200000006ff */
[----:B------:R-:W-:Y:S01]  /*1ec0*/  @!P2 SYNCS.ARRIVE.TRANS64.A1T0 RZ, [UR21+0x58], RZ ;  /* 0x000058ffffffa9a7 */ /* 0x000fe20008100015 */
[----:B------:R-:W-:-:S06]  /*1ed0*/  UISETP.GT.AND UP0, UPT, UR64, UR63, UPT ;  /* 0x0000003f4000728c */ /* 0x000fcc000bf04270 */
[----:B---3--:R1:W2:Y:S03]  /*1ee0*/  SYNCS.PHASECHK.TRANS64.TRYWAIT P1, [UR4+0x10], R0 ;  /* 0x00001000ff0075a7 */ /* 0x0082a60008021104 */
[----:B------:R-:W-:Y:S05]  /*1ef0*/  BRA.U !UP0, `(.L_x_34) ;  /* 0x0000000508547547 */ /* 0x000fea000b800000 */
[----:B------:R-:W-:Y:S01]  /*1f00*/  UIADD3 UR22, UPT, UPT, UR65, UR13, URZ ;  /* 0x0000000d41167290 */ /* 0x000fe2000fffe0ff */
[----:B------:R-:W-:-:S11]  /*1f10*/  UMOV UR6, UR23 ;  /* 0x0000001700067c82 */ /* 0x000fd60008000000 */
.L_x_42:
[----:B------:R-:W-:Y:S01]  /*1f20*/  ULEA UR57, UR6, UR21, 0x3 ;  /* 0x0000001506397291 */ /* 0x000fe2000f8e18ff */
[----:B--2---:R-:W-:Y:S01]  /*1f30*/  @!P4 MOV R2, 0x14000 ;  /* 0x000140000002c802 */ /* 0x004fe20000000f00 */
[----:B--23--:R-:W-:Y:S10]  /*1f40*/  @P1 BRA `(.L_x_35) ;  /* 0x00000000000c1947 */ /* 0x00cff40003800000 */
[----:B------:R-:W-:-:S04]  /*1f50*/  SHF.L.U32 R3, R12, 0x1f, RZ ;  /* 0x0000001f0c037819 */ /* 0x000fc800000006ff */
[----:B------:R-:W2:Y:S02]  /*1f60*/  SYNCS.PHASECHK.TRANS64.TRYWAIT P0, [UR57+0x10], R3 ;  /* 0x00001003ff0075a7 */ /* 0x000ea40008001139 */
[----:B--2---:R-:W-:Y:S05]  /*1f70*/  @!P0 BRA `(.L_x_36) ;  /* 0x0000006400348947 */ /* 0x004fea0003800000 */
.L_x_35:
[----:B------:R2:W-:Y:S01]  /*1f80*/  @!P4 SYNCS.ARRIVE.TRANS64 RZ, [UR57], R2 ;  /* 0x00000002ffffc9a7 */ /* 0x0005e20008000039 */
[----:B------:R-:W-:-:S04]  /*1f90*/  ULOP3.LUT UR4, UR38, 0x2, URZ, 0xfc, !UPT ;  /* 0x0000000226047892 */ /* 0x000fc8000f8efcff */
[----:B------:R-:W-:-:S09]  /*1fa0*/  UISETP.NE.AND UP0, UPT, UR4, 0x2, UPT ;  /* 0x000000020400788c */ /* 0x000fd2000bf05270 */
[----:B------:R-:W-:Y:S05]  /*1fb0*/  BRA.U UP0, `(.L_x_37) ;  /* 0x0000000100047547 */ /* 0x000fea000b800000 */
[----:B------:R-:W-:Y:S05]  /*1fc0*/  BPT.TRAP 0x1 ;  /* 0x000000040000795c */ /* 0x000fea0000300000 */
.L_x_37:
[----:B------:R-:W-:Y:S04]  /*1fd0*/  BSSY.RECONVERGENT B0, `(.L_x_38) ;  /* 0x0000003000007945 */ /* 0x000fe80003800200 */
[----:B------:R-:W-:Y:S05]  /*1fe0*/  @P3 BRA `(.L_x_39) ;  /* 0x0000000000043947 */ /* 0x000fea0003800000 */
[----:B------:R-:W-:Y:S05]  /*1ff0*/  BPT.TRAP 0x1 ;  /* 0x000000040000795c */ /* 0x000fea0000300000 */
.L_x_39:
[----:B------:R-:W-:Y:S05]  /*2000*/  BSYNC.RECONVERGENT B0 ;  /* 0x0000000000007941 */ /* 0x000fea0003800200 */
.L_x_38:
        /* <DEDUP_REMOVED lines=8> */
[----:B-1----:R-:W-:-:S04]  /*2090*/  SHF.L.U32 R0, R12, 0x1f, RZ ;  /* 0x0000001f0c007819 */ /* 0x002fc800000006ff */
[----:B------:R1:W3:Y:S01]  /*20a0*/  SYNCS.PHASECHK.TRANS64.TRYWAIT P1, [UR4+0x10], R0 ;  /* 0x00001000ff0075a7 */ /* 0x0002e20008021104 */
        /* <DEDUP_REMOVED lines=53> */
.L_x_41:
[----:B------:R-:W-:Y:S05]  /*2400*/  BSYNC.RECONVERGENT B0 ;  /* 0x0000000000007941 */ /* 0x000fea0003800200 */
.L_x_40:
[----:B------:R-:W-:Y:S01]  /*2410*/  UIADD3 UR13, UPT, UPT, UR13, 0x1, URZ ;  /* 0x000000010d0d7890 */ /* 0x000fe2000fffe0ff */
[----:B------:R-:W-:-:S03]  /*2420*/  UMOV UR6, UR23 ;  /* 0x0000001700067c82 */ /* 0x000fc60008000000 */
[----:B------:R-:W-:-:S09]  /*2430*/  UISETP.NE.AND UP0, UPT, UR13, UR22, UPT ;  /* 0x000000160d00728c */ /* 0x000fd2000bf05270 */
[----:B------:R-:W-:Y:S05]  /*2440*/  BRA.U UP0, `(.L_x_42) ;  /* 0xfffffff900b47547 */ /* 0x000fea000b83ffff */
.L_x_34:
[C---:B------:R-:W-:Y:S01]  /*2450*/  LEA R3, R11.reuse, UR21, 0x3 ;  /* 0x000000150b037c11 */ /* 0x040fe2000f8e18ff */
[----:B------:R-:W-:Y:S01]  /*2460*/  NOP ;  /* 0x0000000000007918 */ /* 0x000fe20000000000 */
[----:B-1----:R-:W-:Y:S02]  /*2470*/  SHF.L.U32 R0, R10, 0x1f, RZ ;  /* 0x0000001f0a007819 */ /* 0x002fe400000006ff */
[----:B------:R-:W-:Y:S02]  /*2480*/  LEA R4, R11, UR21, 0x4 ;  /* 0x000000150b047c11 */ /* 0x000fe4000f8e20ff */
[----:B------:R-:W1:Y:S02]  /*2490*/  SYNCS.PHASECHK.TRANS64.TRYWAIT P0, [R3+URZ+0x60], R0 ;  /* 0x00006000030075a7 */ /* 0x000e6400080011ff */
[----:B-1----:R-:W-:Y:S05]  /*24a0*/  @!P0 BRA `(.L_x_43) ;  /* 0x0000006000008947 */ /* 0x002fea0003800000 */
.L_x_134:
[----:B------:R-:W4:Y:S01]  /*24b0*/  LDS.128 R4, [R4+0xf0] ;  /* 0x0000f00004047984 */ /* 0x000f220000000c00 */
[----:B------:R-:W-:Y:S01]  /*24c0*/  UISETP.GE.AND UP0, UPT, UR39, 0x1, UPT ;  /* 0x000000012700788c */ /* 0x000fe2000bf06270 */
[----:B------:R-:W-:Y:S01]  /*24d0*/  @!PT LDS RZ, [RZ] ;  /* 0x00000000fffff984 */ /* 0x000fe20000000800 */
[----:B------:R-:W-:Y:S01]  /*24e0*/  @!PT LDS RZ, [RZ] ;  /* 0x00000000fffff984 */ /* 0x000fe20000000800 */
[----:B------:R-:W-:Y:S01]  /*24f0*/  @!PT LDS RZ, [RZ] ;  /* 0x00000000fffff984 */ /* 0x000fe20000000800 */
[----:B------:R-:W-:Y:S01]  /*2500*/  @!PT LDS RZ, [RZ] ;  /* 0x00000000fffff984 */ /* 0x000fe20000000800 */
[----:B------:R1:W-:Y:S06]  /*2510*/  MEMBAR.ALL.CTA ;  /* 0x0000000000007992 */ /* 0x0003ec0000008000 */
[----:B-1----:R-:W1:Y:S01]  /*2520*/  FENCE.VIEW.ASYNC.S ;  /* 0x00000000000073c6 */ /* 0x002e620000000000 */
[----:B----4-:R-:W-:-:S13]  /*2530*/  LOP3.LUT P0, RZ, R6, 0x1, RZ, 0xc0, !PT ;  /* 0x0000000106ff7812 */ /* 0x010fda000780c0ff */
[----:B-1----:R-:W-:Y:S01]  /*2540*/  VOTEU.ANY UP1, P0 ;  /* 0x0000000000ff7886 */ /* 0x002fe20000020100 */
[----:B------:R-:W-:-:S13]  /*2550*/  PLOP3.LUT P0, PT, PT, PT, UP1, 0x80, 0x8 ;  /* 0x000000000008781c */ /* 0x000fda0003f0f018 */
[----:B------:R-:W-:Y:S02]  /*2560*/  @P0 LOP3.LUT R0, R5, 0xffff, RZ, 0xc0, !PT ;  /* 0x0000ffff05000812 */ /* 0x000fe400078ec0ff */
[----:B--2---:R-:W-:Y:S02]  /*2570*/  @P0 MOV R2, R4 ;  /* 0x0000000400020202 */ /* 0x004fe40000000f00 */
[----:B------:R-:W-:Y:S01]  /*2580*/  @P0 R2UR UR5, R0 ;  /* 0x00000000000502ca */ /* 0x000fe200000e0000 */
[----:B------:R-:W-:Y:S01]  /*2590*/  VIADD R0, R3, 0x70 ;  /* 0x0000007003007836 */ /* 0x000fe20000000000 */
[----:B------:R-:W-:Y:S02]  /*25a0*/  @P0 SHF.R.U32.HI R4, RZ, 0x10, R5 ;  /* 0x00000010ff040819 */ /* 0x000fe40000011605 */
[----:B------:R-:W-:Y:S02]  /*25b0*/  @P0 R2UR UR6, R2 ;  /* 0x00000000020602ca */ /* 0x000fe400000e0000 */
[----:B------:R-:W-:-:S02]  /*25c0*/  PRMT R0, RZ, 0x654, R0 ;  /* 0x00000654ff007816 */ /* 0x000fc40000000000 */
[----:B------:R-:W-:Y:S02]  /*25d0*/  @P0 R2UR UR4, R4 ;  /* 0x00000000040402ca */ /* 0x000fe400000e0000 */
[----:B------:R1:W-:Y:S03]  /*25e0*/  SYNCS.ARRIVE.TRANS64.RED.A1T0 RZ, [R0+URZ], RZ ;  /* 0x000000ff00ff79a7 */ /* 0x0003e600081004ff */
[----:B------:R-:W-:-:S04]  /*25f0*/  @UP1 UMOV UR53, UR5 ;  /* 0x0000000500351c82 */ /* 0x000fc80008000000 */
[----:B------:R-:W-:-:S04]  /*2600*/  @UP1 UMOV UR54, UR6 ;  /* 0x0000000600361c82 */ /* 0x000fc80008000000 */
[----:B------:R-:W-:Y:S01]  /*2610*/  @UP1 UMOV UR60, UR4 ;  /* 0x00000004003c1c82 */ /* 0x000fe20008000000 */
[----:B------:R-:W-:Y:S05]  /*2620*/  BRA.U !UP0, `(.L_x_44) ;  /* 0x0000000108d47547 */ /* 0x000fea000b800000 */
[----:B------:R-:W2:Y:S01]  /*2630*/  LDCU.128 UR12, c[0x0][0xb10] ;  /* 0x00016200ff0c77ac */ /* 0x000ea20008000c00 */
[----:B------:R-:W4:Y:S01]  /*2640*/  LDCU UR22, c[0x0][0xb20] ;  /* 0x00016400ff1677ac */ /* 0x000f220008000800 */
[----:B------:R-:W3:Y:S01]  /*2650*/  LDCU UR20, c[0x0][0xb0c] ;  /* 0x00016180ff1477ac */ /* 0x000ee20008000800 */
[----:B------:R-:W1:Y:S01]  /*2660*/  LDCU.64 UR8, c[0x0][0xb28] ;  /* 0x00016500ff0877ac */ /* 0x000e620008000a00 */
[----:B------:R-:W-:Y:S02]  /*2670*/  UISETP.NE.AND UP3, UPT, UR39, 0x1, UPT ;  /* 0x000000012700788c */ /* 0x000fe4000bf65270 */
[----:B--2---:R-:W-:Y:S02]  /*2680*/  UIMAD.WIDE.U32 UR6, UR61, UR15, URZ ;  /* 0x0000000f3d0672a5 */ /* 0x004fe4000f8e00ff */
[----:B------:R-:W-:Y:S02]  /*2690*/  UIMAD.WIDE.U32 UR4, UR62, UR12, URZ ;  /* 0x0000000c3e0472a5 */ /* 0x000fe4000f8e00ff */
[----:B------:R-:W-:-:S02]  /*26a0*/  UISETP.NE.AND UP0, UPT, UR14, 0x1, UPT ;  /* 0x000000010e00788c */ /* 0x000fc4000bf05270 */
[----:B------:R-:W-:Y:S01]  /*26b0*/  UIMAD.WIDE.U32 UR18, UR53, UR15, URZ ;  /* 0x0000000f351272a5 */ /* 0x000fe2000f8e00ff */
[----:B------:R-:W-:Y:S02]  /*26c0*/  UMOV UR6, UR7 ;  /* 0x0000000700067c82 */ /* 0x000fe40008000000 */
[----:B------:R-:W-:Y:S01]  /*26d0*/  UMOV UR4, UR5 ;  /* 0x0000000500047c82 */ /* 0x000fe20008000000 */
[----:B----4-:R-:W-:Y:S02]  /*26e0*/  USHF.R.U32.HI UR6, URZ, UR22, UR6 ;  /* 0x00000016ff067299 */ /* 0x010fe40008011606 */
[----:B---3--:R-:W-:Y:S02]  /*26f0*/  UISETP.NE.AND UP2, UPT, UR20, 0x1, UPT ;  /* 0x000000011400788c */ /* 0x008fe4000bf45270 */
[----:B------:R-:W-:Y:S02]  /*2700*/  USHF.R.U32.HI UR4, URZ, UR13, UR4 ;  /* 0x0000000dff047299 */ /* 0x000fe40008011604 */
[----:B------:R-:W-:-:S02]  /*2710*/  USEL UR5, UR61, UR6, !UP0 ;  /* 0x000000063d057287 */ /* 0x000fc4000c000000 */
[----:B------:R-:W-:Y:S02]  /*2720*/  USEL UR6, UR62, UR4, !UP2 ;  /* 0x000000043e067287 */ /* 0x000fe4000d000000 */
[----:B-1----:R-:W-:Y:S01]  /*2730*/  UIMAD.WIDE.U32 UR10, UR5, UR8, URZ ;  /* 0x00000008050a72a5 */ /* 0x002fe2000f8e00ff */
[----:B------:R-:W-:Y:S01]  /*2740*/  UMOV UR4, UR19 ;  /* 0x0000001300047c82 */ /* 0x000fe20008000000 */
[----:B------:R-:W-:Y:S02]  /*2750*/  UIMAD.WIDE.U32 UR16, UR54, UR12, URZ ;  /* 0x0000000c361072a5 */ /* 0x000fe4000f8e00ff */
[----:B------:R-:W-:-:S03]  /*2760*/  UIMAD.WIDE.U32 UR18, UR6, UR8, URZ ;  /* 0x00000008061272a5 */ /* 0x000fc6000f8e00ff */
[----:B------:R-:W-:Y:S01]  /*2770*/  UMOV UR10, UR11 ;  /* 0x0000000b000a7c82 */ /* 0x000fe20008000000 */
[----:B------:R-:W-:Y:S02]  /*2780*/  USHF.R.U32.HI UR4, URZ, UR22, UR4 ;  /* 0x00000016ff047299 */ /* 0x000fe40008011604 */
[----:B------:R-:W-:Y:S01]  /*2790*/  @UP3 USHF.R.U32.HI UR5, URZ, UR9, UR10 ;  /* 0x00000009ff053299 */ /* 0x000fe2000801160a */
[----:B------:R-:W-:Y:S01]  /*27a0*/  UMOV UR16, UR17 ;  /* 0x0000001100107c82 */ /* 0x000fe20008000000 */
[----:B------:R-:W-:Y:S01]  /*27b0*/  UMOV UR18, UR19 ;  /* 0x0000001300127c82 */ /* 0x000fe20008000000 */
[----:B------:R-:W-:Y:S02]  /*27c0*/  USHF.R.U32.HI UR13, URZ, UR13, UR16 ;  /* 0x0000000dff0d7299 */ /* 0x000fe40008011610 */
[----:B------:R-:W-:Y:S02]  /*27d0*/  USEL UR4, UR53, UR4, !UP0 ;  /* 0x0000000435047287 */ /* 0x000fe4000c000000 */
[----:B------:R-:W-:-:S02]  /*27e0*/  @UP3 USHF.R.U32.HI UR6, URZ, UR9, UR18 ;  /* 0x00000009ff063299 */ /* 0x000fc40008011612 */
[----:B------:R-:W-:Y:S02]  /*27f0*/  UIMAD UR7, UR39, UR5, URZ ;  /* 0x00000005270772a4 */ /* 0x000fe4000f8e02ff */
[----:B------:R-:W-:Y:S02]  /*2800*/  USEL UR5, UR54, UR13, !UP2 ;  /* 0x0000000d36057287 */ /* 0x000fe4000d000000 */
[----:B------:R-:W-:Y:S02]  /*2810*/  UIMAD UR10, UR39, UR6, URZ ;  /* 0x00000006270a72a4 */ /* 0x000fe4000f8e02ff */
[----:B------:R-:W-:Y:S02]  /*2820*/  UISETP.GE.AND UP0, UPT, UR4, UR7, UPT ;  /* 0x000000070400728c */ /* 0x000fe4000bf06270 */
[----:B------:R-:W-:Y:S02]  /*2830*/  UIMAD.WIDE.U32 UR12, UR4, UR8, URZ ;  /* 0x00000008040c72a5 */ /* 0x000fe4000f8e00ff */
[----:B------:R-:W-:-:S02]  /*2840*/  UISETP.GE.OR UP0, UPT, UR5, UR10, UP0 ;  /* 0x0000000a0500728c */ /* 0x000fc40008706670 */
[----:B------:R-:W-:Y:S02]  /*2850*/  UIMAD.WIDE.U32 UR10, UR5, UR8, URZ ;  /* 0x00000008050a72a5 */ /* 0x000fe4000f8e00ff */
[----:B------:R-:W-:Y:S01]  /*2860*/  UIADD3 UR12, UPT, UPT, -UR4, URZ, URZ ;  /* 0x000000ff040c7290 */ /* 0x000fe2000fffe1ff */
[----:B------:R-:W-:Y:S01]  /*2870*/  UMOV UR8, UR13 ;  /* 0x0000000d00087c82 */ /* 0x000fe20008000000 */
[----:B------:R-:W-:Y:S02]  /*2880*/  UIADD3 UR10, UPT, UPT, -UR5, URZ, URZ ;  /* 0x000000ff050a7290 */ /* 0x000fe4000fffe1ff */
[----:B------:R-:W-:-:S03]  /*2890*/  USHF.R.U32.HI UR8, URZ, UR9, UR8 ;  /* 0x00000009ff087299 */ /* 0x000fc60008011608 */
[----:B------:R-:W-:Y:S01]  /*28a0*/  @!UP0 UMOV UR7, UR11 ;  /* 0x0000000b00078c82 */ /* 0x000fe20008000000 */
[----:B------:R-:W-:Y:S02]  /*28b0*/  UIMAD UR12, UR14, UR12, UR53 ;  /* 0x0000000c0e0c72a4 */ /* 0x000fe4000f8e0235 */
[----:B------:R-:W-:Y:S02]  /*28c0*/  USEL UR8, UR4, UR8, !UP3 ;  /* 0x0000000804087287 */ /* 0x000fe4000d800000 */
[----:B------:R-:W-:Y:S02]  /*28d0*/  @!UP0 USHF.R.U32.HI UR7, URZ, UR9, UR7 ;  /* 0x00000009ff078299 */ /* 0x000fe40008011607 */
[----:B------:R-:W-:Y:S02]  /*28e0*/  UIADD3 UR9, UPT, UPT, -UR8, URZ, URZ ;  /* 0x000000ff08097290 */ /* 0x000fe4000fffe1ff */
[----:B------:R-:W-:Y:S02]  /*28f0*/  @!UP0 USEL UR7, UR5, UR7, !UP3 ;  /* 0x0000000705078287 */ /* 0x000fe4000d800000 */
[----:B------:R-:W-:-:S02]  /*2900*/  UIMAD UR9, UR39, UR9, UR4 ;  /* 0x00000009270972a4 */ /* 0x000fc4000f8e0204 */
[----:B------:R-:W-:Y:S02]  /*2910*/  @!UP0 UIADD3 UR8, UPT, UPT, UR8, -UR7, URZ ;  /* 0x8000000708088290 */ /* 0x000fe4000fffe0ff */
[----:B------:R-:W-:Y:S02]  /*2920*/  @!UP0 UIMAD UR7, UR9, UR6, UR7 ;  /* 0x00000006090782a4 */ /* 0x000fe4000f8e0207 */
[----:B------:R-:W-:Y:S02]  /*2930*/  @!UP0 UIMAD UR4, UR39, UR8, UR5 ;  /* 0x00000008270482a4 */ /* 0x000fe4000f8e0205 */
[----:B------:R-:W-:Y:S02]  /*2940*/  UIMAD UR6, UR20, UR10, UR54 ;  /* 0x0000000a140672a4 */ /* 0x000fe4000f8e0236 */
[----:B------:R-:W-:Y:S01]  /*2950*/  UIMAD UR53, UR4, UR14, UR12 ;  /* 0x0000000e043572a4 */ /* 0x000fe2000f8e020c */
[----:B------:R-:W-:Y:S02]  /*2960*/  @!UP0 UMOV UR5, UR7 ;  /* 0x0000000700058c82 */ /* 0x000fe40008000000 */
[----:B------:R-:W-:-:S12]  /*2970*/  UIMAD UR54, UR5, UR20, UR6 ;  /* 0x00000014053672a4 */ /* 0x000fd8000f8e0206 */
.L_x_44:
[----:B------:R-:W2:Y:S02]  /*2980*/  LDCU UR4, c[0x0][0xb30] ;  /* 0x00016600ff0477ac */ /* 0x000ea40008000800 */
[----:B--2---:R-:W-:-:S09]  /*2990*/  UISETP.NE.AND UP0, UPT, UR4, 0x1, UPT ;  /* 0x000000010400788c */ /* 0x004fd2000bf05270 */
[----:B------:R-:W-:Y:S05]  /*29a0*/  BRA.U UP0, `(.L_x_45) ;  /* 0x0000000100447547 */ /* 0x000fea000b800000 */
[----:B------:R-:W2:Y:S01]  /*29b0*/  LDCU.128 UR8, c[0x0][0xb10] ;  /* 0x00016200ff0877ac */ /* 0x000ea20008000c00 */
[----:B------:R-:W4:Y:S01]  /*29c0*/  LDCU UR12, c[0x0][0xb0c] ;  /* 0x00016180ff0c77ac */ /* 0x000f220008000800 */
[----:B------:R-:W1:Y:S01]  /*29d0*/  LDCU UR13, c[0x0][0xb20] ;  /* 0x00016400ff0d77ac */ /* 0x000e620008000800 */
[----:B--2---:R-:W-:Y:S02]  /*29e0*/  UIMAD.WIDE.U32 UR6, UR54, UR8, URZ ;  /* 0x00000008360672a5 */ /* 0x004fe4000f8e00ff */
[----:B------:R-:W-:Y:S02]  /*29f0*/  UIMAD.WIDE.U32 UR4, UR53, UR11, URZ ;  /* 0x0000000b350472a5 */ /* 0x000fe4000f8e00ff */
[----:B----4-:R-:W-:Y:S02]  /*2a00*/  UISETP.NE.AND UP2, UPT, UR12, 0x1, UPT ;  /* 0x000000010c00788c */ /* 0x010fe4000bf45270 */
[----:B------:R-:W-:Y:S01]  /*2a10*/  UISETP.NE.AND UP0, UPT, UR10, 0x1, UPT ;  /* 0x000000010a00788c */ /* 0x000fe2000bf05270 */
[----:B------:R-:W-:-:S02]  /*2a20*/  UMOV UR6, UR7 ;  /* 0x0000000700067c82 */ /* 0x000fc40008000000 */
[----:B------:R-:W-:Y:S01]  /*2a30*/  UMOV UR4, UR5 ;  /* 0x0000000500047c82 */ /* 0x000fe20008000000 */
[----:B------:R-:W-:Y:S02]  /*2a40*/  USHF.R.U32.HI UR6, URZ, UR9, UR6 ;  /* 0x00000009ff067299 */ /* 0x000fe40008011606 */
[----:B-1----:R-:W-:Y:S02]  /*2a50*/  USHF.R.U32.HI UR4, URZ, UR13, UR4 ;  /* 0x0000000dff047299 */ /* 0x002fe40008011604 */
[----:B------:R-:W-:Y:S02]  /*2a60*/  USEL UR5, UR54, UR6, !UP2 ;  /* 0x0000000636057287 */ /* 0x000fe4000d000000 */
[----:B------:R-:W-:-:S04]  /*2a70*/  USEL UR4, UR53, UR4, !UP0 ;  /* 0x0000000435047287 */ /* 0x000fc8000c000000 */
[----:B------:R-:W-:Y:S02]  /*2a80*/  UIADD3 UR6, UPT, UPT, UR5, -UR4, URZ ;  /* 0x8000000405067290 */ /* 0x000fe4000fffe0ff */
[----:B------:R-:W-:Y:S02]  /*2a90*/  UIADD3 UR4, UPT, UPT, -UR5, UR4, URZ ;  /* 0x0000000405047290 */ /* 0x000fe4000fffe1ff */
[----:B------:R-:W-:Y:S02]  /*2aa0*/  UIMAD UR53, UR6, UR10, UR53 ;  /* 0x0000000a063572a4 */ /* 0x000fe4000f8e0235 */
[----:B------:R-:W-:-:S12]  /*2ab0*/  UIMAD UR54, UR4, UR12, UR54 ;  /* 0x0000000c043672a4 */ /* 0x000fd8000f8e0236 */
.L_x_45:
[----:B------:R-:W-:Y:S01]  /*2ac0*/  VIADD R11, R11, 0x1 ;  /* 0x000000010b0b7836 */ /* 0x000fe20000000000 */
[----:B------:R-:W-:Y:S02]  /*2ad0*/  R2UR UR5, R48 ;  /* 0x00000000300572ca */ /* 0x000fe400000e0000 */
[----:B------:R-:W-:Y:S02]  /*2ae0*/  R2UR UR4, R47 ;  /* 0x000000002f0472ca */ /* 0x000fe400000e0000 */
[C---:B------:R-:W-:Y:S02]  /*2af0*/  ISETP.NE.AND P0, PT, R11.reuse, 0x2, PT ;  /* 0x000000020b00780c */ /* 0x040fe40003f05270 */
[----:B------:R-:W-:Y:S02]  /*2b00*/  PLOP3.LUT P2, PT, PT, PT, PT, 0x80, 0x8 ;  /* 0x000000000008781c */ /* 0x000fe40003f4f070 */
[----:B-1----:R-:W-:Y:S02]  /*2b10*/  SEL R0, RZ, 0x1, P0 ;  /* 0x00000001ff007807 */ /* 0x002fe40000000000 */
[----:B------:R-:W-:-:S02]  /*2b20*/  SEL R11, R11, RZ, P0 ;  /* 0x000000ff0b0b7207 */ /* 0x000fc40000000000 */
[----:B------:R-:W-:Y:S01]  /*2b30*/  LOP3.LUT R10, R10, R0, RZ, 0x3c, !PT ;  /* 0x000000000a0a7212 */ /* 0x000fe200078e3cff */
[----:B------:R-:W-:Y:S02]  /*2b40*/  UIADD3 UR20, UPT, UPT, UR54, UR5, URZ ;  /* 0x0000000536147290 */ /* 0x000fe4000fffe0ff */
[----:B------:R-:W-:Y:S01]  /*2b50*/  UIADD3 UR24, UPT, UPT, UR53, UR4, URZ ;  /* 0x0000000435187290 */ /* 0x000fe2000fffe0ff */
[----:B------:R-:W-:Y:S11]  /*2b60*/  BRA.U UP1, `(.L_x_46) ;  /* 0xffffffed010c7547 */ /* 0x000ff6000b83ffff */
[----:B------:R-:W-:Y:S01]  /*2b70*/  UIADD3 UR21, UPT, UPT, UR21, 0x10, URZ ;  /* 0x0000001015157890 */ /* 0x000fe2000fffe0ff */
[----:B------:R-:W-:-:S03]  /*2b80*/  SHF.L.U32 R2, R12, 0x1f, RZ ;  /* 0x0000001f0c027819 */ /* 0x000fc600000006ff */
[----:B------:R-:W-:-:S09]  /*2b90*/  ULEA UR4, UR23, UR21, 0x3 ;  /* 0x0000001517047291 */ /* 0x000fd2000f8e18ff */
[----:B------:R-:W1:Y:S02]  /*2ba0*/  SYNCS.PHASECHK.TRANS64.TRYWAIT P0, [UR4], R2 ;  /* 0x00000002ff0075a7 */ /* 0x000e640008001104 */
[----:B-1----:R-:W-:Y:S05]  /*2bb0*/  @!P0 BRA `(.L_x_47) ;  /* 0x0000005800508947 */ /* 0x002fea0003800000 */
.L_x_136:
[----:B------:R-:W-:-:S04]  /*2bc0*/  UIADD3 UR4, UPT, UPT, UR23, 0x1, URZ ;  /* 0x0000000117047890 */ /* 0x000fc8000fffe0ff */
[----:B------:R-:W-:-:S04]  /*2bd0*/  UISETP.NE.AND UP0, UPT, UR4, 0x2, UPT ;  /* 0x000000020400788c */ /* 0x000fc8000bf05270 */
[----:B------:R-:W-:Y:S02]  /*2be0*/  USEL UR5, URZ, 0x1, UP0 ;  /* 0x00000001ff057887 */ /* 0x000fe40008000000 */
[----:B------:R-:W-:-:S04]  /*2bf0*/  USEL UR4, UR4, URZ, UP0 ;  /* 0x000000ff04047287 */ /* 0x000fc80008000000 */
[----:B------:R-:W-:Y:S01]  /*2c00*/  ULEA UR4, UR4, UR21, 0x3 ;  /* 0x0000001504047291 */ /* 0x000fe2000f8e18ff */
[----:B-1----:R-:W-:-:S04]  /*2c10*/  LOP3.LUT R2, R12, UR5, RZ, 0x3c, !PT ;  /* 0x000000050c027c12 */ /* 0x002fc8000f8e3cff */
[----:B------:R-:W-:Y:S01]  /*2c20*/  SHF.L.U32 R2, R2, 0x1f, RZ ;  /* 0x0000001f02027819 */ /* 0x000fe200000006ff */
[----:B------:R-:W-:-:S07]  /*2c30*/  IMAD.U32 R0, RZ, RZ, UR4 ;  /* 0x00000004ff007e24 */ /* 0x000fce000f8e00ff */
.L_x_48:
[----:B-1----:R1:W2:Y:S02]  /*2c40*/  SYNCS.PHASECHK.TRANS64.TRYWAIT P0, [R0+URZ], R2 ;  /* 0x00000002000075a7 */ /* 0x0022a400080011ff */
[----:B--2---:R-:W-:Y:S05]  /*2c50*/  @!P0 NANOSLEEP.SYNCS 0x989680 ;  /* 0x009896800000895d */ /* 0x004fea0003900000 */
[----:B------:R-:W2:Y:S02]  /*2c60*/  @!P0 SYNCS.PHASECHK.TRANS64 P0, [R0+URZ], R2 ;  /* 0x00000002000085a7 */ /* 0x000ea400080010ff */
[----:B--2---:R-:W-:Y:S05]  /*2c70*/  @P0 EXIT ;  /* 0x000000000000094d */ /* 0x004fea0003800000 */
[----:B------:R-:W-:Y:S05]  /*2c80*/  BRA `(.L_x_48) ;  /* 0xfffffffc00ec7947 */ /* 0x000fea000383ffff */
.L_x_22:
[----:B------:R-:W-:-:S04]  /*2c90*/  UISETP.NE.AND UP0, UPT, UR55, URZ, UPT ;  /* 0x000000ff3700728c */ /* 0x000fc8000bf05270 */
[----:B------:R-:W-:-:S09]  /*2ca0*/  UISETP.NE.OR UP0, UPT, UR18, 0x1, UP0 ;  /* 0x000000011200788c */ /* 0x000fd20008705670 */
[----:B------:R-:W-:Y:S05]  /*2cb0*/  BRA.U UP0, `(.L_x_49) ;  /* 0x0000000500487547 */ /* 0x000fea000b800000 */
[----:B------:R-:W-:Y:S01]  /*2cc0*/  ISETP.GE.U32.AND P2, PT, R0, 0x2, PT ;  /* 0x000000020000780c */ /* 0x000fe20003f46070 */
[----:B------:R-:W-:Y:S01]  /*2cd0*/  IMAD.MOV.U32 R12, RZ, RZ, 0x1 ;  /* 0x00000001ff0c7424 */ /* 0x000fe200078e00ff */
[----:B------:R-:W-:Y:S02]  /*2ce0*/  CS2R R10, SRZ ;  /* 0x00000000000a7805 */ /* 0x000fe4000001ff00 */
[----:B------:R-:W-:Y:S01]  /*2cf0*/  CS2R R8, SRZ ;  /* 0x0000000000087805 */ /* 0x000fe2000001ff00 */
[----:B------:R-:W-:Y:S01]  /*2d00*/  UMOV UR6, 0x400 ;  /* 0x0000040000067882 */ /* 0x000fe20000000000 */
[----:B------:R-:W-:Y:S01]  /*2d10*/  UMOV UR5, URZ ;  /* 0x000000ff00057c82 */ /* 0x000fe20008000000 */
[----:B------:R-:W-:-:S12]  /*2d20*/  ULEA UR6, UR55, UR6, 0x18 ;  /* 0x0000000637067291 */ /* 0x000fd8000f8ec0ff */
.L_x_53:
[----:B------:R-:W-:Y:S02]  /*2d30*/  LEA R2, R8, UR6, 0x3 ;  /* 0x0000000608027c11 */ /* 0x000fe4000f8e18ff */
[----:B------:R-:W-:-:S03]  /*2d40*/  SHF.L.U32 R4, R9, 0x1f, RZ ;  /* 0x0000001f09047819 */ /* 0x000fc600000006ff */
[----:B------:R-:W-:Y:S01]  /*2d50*/  VIADD R5, R2, 0xd0 ;  /* 0x000000d002057836 */ /* 0x000fe20000000000 */
[----:B------:R-:W2:Y:S02]  /*2d60*/  SYNCS.PHASECHK.TRANS64.TRYWAIT P0, [R2+URZ+0xc0], R4 ;  /* 0x0000c004020075a7 */ /* 0x000ea400080011ff */
[----:B--2---:R-:W-:Y:S05]  /*2d70*/  @!P0 BRA `(.L_x_50) ;  /* 0x0000005400f88947 */ /* 0x004fea0003800000 */
.L_x_137:
[----:B------:R-:W-:Y:S01]  /*2d80*/  ULEA UR4, UR5, UR6, 0x3 ;  /* 0x0000000605047291 */ /* 0x000fe2000f8e18ff */
[----:B--2---:R-:W-:Y:S01]  /*2d90*/  PRMT R2, RZ, 0x654, R5 ;  /* 0x00000654ff027816 */ /* 0x004fe20000000005 */
[----:B------:R-:W-:Y:S01]  /*2da0*/  @!P2 IMAD.MOV.U32 R4, RZ, RZ, 0x10 ;  /* 0x00000010ff04a424 */ /* 0x000fe200078e00ff */
[----:B------:R-:W-:Y:S01]  /*2db0*/  SHF.L.U32 R5, R12, 0x1f, RZ ;  /* 0x0000001f0c057819 */ /* 0x000fe200000006ff */
[----:B------:R-:W-:Y:S01]  /*2dc0*/  UIADD3 UR7, UPT, UPT, UR4, 0x60, URZ ;  /* 0x0000006004077890 */ /* 0x000fe2000fffe0ff */
[----:B------:R2:W-:Y:S05]  /*2dd0*/  SYNCS.ARRIVE.TRANS64.RED.A1T0 RZ, [R2+URZ], RZ ;  /* 0x000000ff02ff79a7 */ /* 0x0005ea00081004ff */
[----:B------:R-:W-:Y:S01]  /*2de0*/  IMAD.U32 R6, RZ, RZ, UR7 ;  /* 0x00000007ff067e24 */ /* 0x000fe2000f8e00ff */
[----:B------:R-:W3:Y:S04]  /*2df0*/  SYNCS.PHASECHK.TRANS64.TRYWAIT P0, [UR4+0x70], R5 ;  /* 0x00007005ff0075a7 */ /* 0x000ee80008001104 */
[----:B------:R-:W-:Y:S01]  /*2e00*/  PRMT R6, R0, 0x654, R6 ;  /* 0x0000065400067816 */ /* 0x000fe20000000006 */
[----:B--23--:R-:W-:Y:S06]  /*2e10*/  @!P0 BRA `(.L_x_51) ;  /* 0x0000005400e48947 */ /* 0x00cfec0003800000 */
.L_x_139:
[----:B------:R-:W-:Y:S01]  /*2e20*/  ULEA UR8, UR5, UR6, 0x4 ;  /* 0x0000000605087291 */ /* 0x000fe2000f8e20ff */
[----:B------:R-:W-:Y:S01]  /*2e30*/  SEL R3, R6, R3, !P2 ;  /* 0x0000000306037207 */ /* 0x000fe20005000000 */
[----:B------:R-:W-:Y:S01]  /*2e40*/  UIADD3 UR9, UPT, UPT, UR4, 0x60, URZ ;  /* 0x0000006004097890 */ /* 0x000fe2000fffe0ff */
[----:B--2---:R-:W-:Y:S01]  /*2e50*/  LEA R2, R11, UR6, 0x3 ;  /* 0x000000060b027c11 */ /* 0x004fe2000f8e18ff */
[----:B------:R-:W-:Y:S01]  /*2e60*/  UIADD3 UR8, UPT, UPT, UR8, 0xf0, URZ ;  /* 0x000000f008087890 */ /* 0x000fe2000fffe0ff */
[----:B------:R2:W-:Y:S01]  /*2e70*/  @!P2 SYNCS.ARRIVE.TRANS64.RED RZ, [R3+URZ], R4 ;  /* 0x0000000403ffa9a7 */ /* 0x0005e200080004ff */
[----:B------:R-:W-:Y:S01]  /*2e80*/  UIADD3 UR4, UPT, UPT, UR5, 0x1, URZ ;  /* 0x0000000105047890 */ /* 0x000fe2000fffe0ff */
[----:B------:R-:W-:-:S03]  /*2e90*/  VIADD R8, R8, 0x1 ;  /* 0x0000000108087836 */ /* 0x000fc60000000000 */
[----:B------:R-:W-:Y:S02]  /*2ea0*/  UISETP.NE.AND UP0, UPT, UR4, 0x2, UPT ;  /* 0x000000020400788c */ /* 0x000fe4000bf05270 */
[----:B------:R-:W-:Y:S01]  /*2eb0*/  ISETP.NE.AND P0, PT, R8, 0x2, PT ;  /* 0x000000020800780c */ /* 0x000fe20003f05270 */
[----:B------:R-:W-:Y:S06]  /*2ec0*/  UGETNEXTWORKID.BROADCAST [UR8], [UR9] ;  /* 0x00000000080073ca */ /* 0x000fec0008000100 */
[----:B------:R-:W-:Y:S02]  /*2ed0*/  USEL UR7, URZ, 0x1, UP0 ;  /* 0x00000001ff077887 */ /* 0x000fe40008000000 */
[----:B------:R-:W-:-:S04]  /*2ee0*/  USEL UR5, UR4, URZ, UP0 ;  /* 0x000000ff04057287 */ /* 0x000fc80008000000 */
[----:B------:R-:W-:Y:S02]  /*2ef0*/  LOP3.LUT R12, R12, UR7, RZ, 0x3c, !PT ;  /* 0x000000070c0c7c12 */ /* 0x000fe4000f8e3cff */
[----:B--2---:R-:W-:-:S04]  /*2f00*/  SHF.L.U32 R4, R10, 0x1f, RZ ;  /* 0x0000001f0a047819 */ /* 0x004fc800000006ff */
[----:B------:R-:W2:Y:S02]  /*2f10*/  SYNCS.PHASECHK.TRANS64.TRYWAIT P1, [R2+URZ+0x60], R4 ;  /* 0x00006004020075a7 */ /* 0x000ea400080211ff */
[----:B--2---:R-:W-:Y:S05]  /*2f20*/  @!P1 BRA `(.L_x_52) ;  /* 0x0000005400b89947 */ /* 0x004fea0003800000 */
.L_x_140:
[C---:B--2---:R-:W-:Y:S01]  /*2f30*/  LEA R4, R11.reuse, UR6, 0x4 ;  /* 0x000000060b047c11 */ /* 0x044fe2000f8e20ff */
[----:B------:R-:W-:Y:S01]  /*2f40*/  VIADD R2, R2, 0x70 ;  /* 0x0000007002027836 */ /* 0x000fe20000000000 */
[----:B------:R-:W-:Y:S01]  /*2f50*/  SEL R8, R8, RZ, P0 ;  /* 0x000000ff08087207 */ /* 0x000fe20000000000 */
[----:B------:R-:W-:-:S03]  /*2f60*/  VIADD R11, R11, 0x1 ;  /* 0x000000010b0b7836 */ /* 0x000fc60000000000 */
[----:B------:R-:W2:Y:S01]  /*2f70*/  LDS.128 R4, [R4+0xf0] ;  /* 0x0000f00004047984 */ /* 0x000ea20000000c00 */
[----:B------:R-:W-:Y:S02]  /*2f80*/  PRMT R2, RZ, 0x654, R2 ;  /* 0x00000654ff027816 */ /* 0x000fe40000000002 */
[C---:B------:R-:W-:Y:S01]  /*2f90*/  ISETP.NE.AND P1, PT, R11.reuse, 0x2, PT ;  /* 0x000000020b00780c */ /* 0x040fe20003f25270 */
[----:B------:R-:W-:Y:S01]  /*2fa0*/  @!PT LDS RZ, [RZ] ;  /* 0x00000000fffff984 */ /* 0x000fe20000000800 */
[----:B------:R-:W-:Y:S01]  /*2fb0*/  @!PT LDS RZ, [RZ] ;  /* 0x00000000fffff984 */ /* 0x000fe20000000800 */
[----:B------:R-:W-:Y:S01]  /*2fc0*/  @!PT LDS RZ, [RZ] ;  /* 0x00000000fffff984 */ /* 0x000fe20000000800 */
[----:B------:R-:W-:Y:S01]  /*2fd0*/  @!PT LDS RZ, [RZ] ;  /* 0x00000000fffff984 */ /* 0x000fe20000000800 */
[----:B------:R3:W-:Y:S06]  /*2fe0*/  MEMBAR.ALL.CTA ;  /* 0x0000000000007992 */ /* 0x0007ec0000008000 */
[----:B---3--:R-:W3:Y:S01]  /*2ff0*/  FENCE.VIEW.ASYNC.S ;  /* 0x00000000000073c6 */ /* 0x008ee20000000000 */
[----:B------:R-:W-:Y:S01]  /*3000*/  SEL R11, R11, RZ, P1 ;  /* 0x000000ff0b0b7207 */ /* 0x000fe20000800000 */
[----:B---3--:R3:W-:Y:S01]  /*3010*/  SYNCS.ARRIVE.TRANS64.RED.A1T0 RZ, [R2+URZ], RZ ;  /* 0x000000ff02ff79a7 */ /* 0x0087e200081004ff */
[----:B--2---:R-:W-:-:S02]  /*3020*/  LOP3.LUT P3, RZ, R6, 0x1, RZ, 0xc0, !PT ;  /* 0x0000000106ff7812 */ /* 0x004fc4000786c0ff */
[----:B------:R-:W-:-:S04]  /*3030*/  SEL R4, RZ, 0x1, P1 ;  /* 0x00000001ff047807 */ /* 0x000fc80000800000 */
[----:B------:R-:W-:Y:S02]  /*3040*/  LOP3.LUT R10, R10, R4, RZ, 0x3c, !PT ;  /* 0x000000040a0a7212 */ /* 0x000fe400078e3cff */
[----:B---3--:R-:W-:-:S04]  /*3050*/  SEL R2, RZ, 0x1, P0 ;  /* 0x00000001ff027807 */ /* 0x008fc80000000000 */
[----:B------:R-:W-:Y:S01]  /*3060*/  LOP3.LUT R9, R9, R2, RZ, 0x3c, !PT ;  /* 0x0000000209097212 */ /* 0x000fe200078e3cff */
[----:B------:R-:W-:Y:S06]  /*3070*/  @P3 BRA `(.L_x_53) ;  /* 0xfffffffc002c3947 */ /* 0x000fec000383ffff */
[----:B------:R-:W-:Y:S01]  /*3080*/  ULEA UR4, UR5, UR6, 0x3 ;  /* 0x0000000605047291 */ /* 0x000fe2000f8e18ff */
[----:B------:R-:W-:-:S08]  /*3090*/  SHF.L.U32 R2, R12, 0x1f, RZ ;  /* 0x0000001f0c027819 */ /* 0x000fd000000006ff */
[----:B------:R-:W2:Y:S02]  /*30a0*/  SYNCS.PHASECHK.TRANS64 P0, [UR4+0x70], R2 ;  /* 0x00007002ff0075a7 */ /* 0x000ea40008001004 */
[----:B--2---:R-:W-:Y:S05]  /*30b0*/  @P0 BRA `(.L_x_54) ;  /* 0x0000000000080947 */ /* 0x004fea0003800000 */
[----:B------:R-:W2:Y:S02]  /*30c0*/  SYNCS.PHASECHK.TRANS64.TRYWAIT P0, [UR4+0x70], R2 ;  /* 0x00007002ff0075a7 */ /* 0x000ea40008001104 */
[----:B--2---:R-:W-:Y:S05]  /*30d0*/  @!P0 BRA `(.L_x_55) ;  /* 0x0000005400608947 */ /* 0x004fea0003800000 */
.L_x_54:
[----:B------:R-:W-:-:S04]  /*30e0*/  UIADD3 UR7, UPT, UPT, UR5, 0x1, URZ ;  /* 0x0000000105077890 */ /* 0x000fc8000fffe0ff */
[----:B------:R-:W-:-:S04]  /*30f0*/  UISETP.NE.AND UP0, UPT, UR7, 0x2, UPT ;  /* 0x000000020700788c */ /* 0x000fc8000bf05270 */
[----:B------:R-:W-:Y:S02]  /*3100*/  USEL UR8, URZ, 0x1, UP0 ;  /* 0x00000001ff087887 */ /* 0x000fe40008000000 */
[----:B------:R-:W-:-:S04]  /*3110*/  USEL UR7, UR7, URZ, UP0 ;  /* 0x000000ff07077287 */ /* 0x000fc80008000000 */
[----:B------:R-:W-:Y:S01]  /*3120*/  ULEA UR7, UR7, UR6, 0x3 ;  /* 0x0000000607077291 */ /* 0x000fe2000f8e18ff */
[----:B--2---:R-:W-:-:S04]  /*3130*/  LOP3.LUT R2, R12, UR8, RZ, 0x3c, !PT ;  /* 0x000000080c027c12 */ /* 0x004fc8000f8e3cff */
[----:B------:R-:W-:-:S04]  /*3140*/  SHF.L.U32 R0, R2, 0x1f, RZ ;  /* 0x0000001f02007819 */ /* 0x000fc800000006ff */
[----:B------:R-:W2:Y:S02]  /*3150*/  SYNCS.PHASECHK.TRANS64 P0, [UR7+0x70], R0 ;  /* 0x00007000ff0075a7 */ /* 0x000ea40008001007 */
[----:B-12---:R-:W-:Y:S05]  /*3160*/  @P0 EXIT ;  /* 0x000000000000094d */ /* 0x006fea0003800000 */
[----:B------:R-:W-:Y:S02]  /*3170*/  SHF.L.U32 R2, R2, 0x1f, RZ ;  /* 0x0000001f02027819 */ /* 0x000fe400000006ff */
[----:B------:R-:W-:-:S07]  /*3180*/  MOV R0, UR7 ;  /* 0x0000000700007c02 */ /* 0x000fce0008000f00 */
.L_x_56:
[----:B-1----:R1:W2:Y:S02]  /*3190*/  SYNCS.PHASECHK.TRANS64.TRYWAIT P0, [R0+URZ+0x70], R2 ;  /* 0x00007002000075a7 */ /* 0x0022a400080011ff */
[----:B--2---:R-:W-:Y:S05]  /*31a0*/  @!P0 NANOSLEEP.SYNCS 0x989680 ;  /* 0x009896800000895d */ /* 0x004fea0003900000 */
[----:B------:R-:W2:Y:S02]  /*31b0*/  @!P0 SYNCS.PHASECHK.TRANS64 P0, [R0+URZ+0x70], R2 ;  /* 0x00007002000085a7 */ /* 0x000ea400080010ff */
[----:B--2---:R-:W-:Y:S05]  /*31c0*/  @P0 EXIT ;  /* 0x000000000000094d */ /* 0x004fea0003800000 */
[----:B------:R-:W-:Y:S05]  /*31d0*/  BRA `(.L_x_56) ;  /* 0xfffffffc00ec7947 */ /* 0x000fea000383ffff */
.L_x_49:
[----:B------:R-:W-:Y:S05]  /*31e0*/  BRA.U UP4, `(.L_x_57) ;  /* 0x0000001104f47547 */ /* 0x000fea000b800000 */
[----:B------:R-:W-:Y:S01]  /*31f0*/  UMOV UR4, 0x40 ;  /* 0x0000004000047882 */ /* 0x000fe20000000000 */
[----:B------:R-:W-:Y:S01]  /*3200*/  NOP ;  /* 0x0000000000007918 */ /* 0x000fe20000000000 */
[----:B------:R-:W-:Y:S01]  /*3210*/  ULEA UR5, UR55, UR4, 0x18 ;  /* 0x0000000437057291 */ /* 0x000fe2000f8ec0ff */
[----:B------:R-:W-:Y:S02]  /*3220*/  UMOV UR6, 0x400 ;  /* 0x0000040000067882 */ /* 0x000fe40000000000 */
[----:B------:R-:W-:-:S06]  /*3230*/  ULEA UR6, UR55, UR6, 0x18 ;  /* 0x0000000637067291 */ /* 0x000fcc000f8ec0ff */
[----:B------:R-:W2:Y:S02]  /*3240*/  LDS.U8 R0, [UR5+0x1c] ;  /* 0x00001c05ff007984 */ /* 0x000ea40008000000 */
[----:B--2---:R-:W-:-:S13]  /*3250*/  ISETP.NE.AND P0, PT, R0, RZ, PT ;  /* 0x000000ff0000720c */ /* 0x004fda0003f05270 */
[----:B------:R-:W-:Y:S05]  /*3260*/  @P0 BRA `(.L_x_58) ;  /* 0x0000000000580947 */ /* 0x000fea0003800000 */
[----:B------:R-:W-:-:S13]  /*3270*/  ELECT P0, URZ, PT ;  /* 0x0000000000ff782f */ /* 0x000fda0003800000 */
[----:B------:R-:W-:Y:S05]  /*3280*/  @!P0 BRA `(.L_x_59) ;  /* 0x0000000000608947 */ /* 0x000fea0003800000 */
[----:B------:R-:W-:Y:S01]  /*3290*/  UMOV UR4, 0x10 ;  /* 0x0000001000047882 */ /* 0x000fe20000000000 */
[----:B------:R-:W-:Y:S01]  /*32a0*/  HFMA2 R0, -RZ, RZ, 0, 5.9604644775390625e-08 ;  /* 0x00000001ff007431 */ /* 0x000fe200000001ff */
[----:B------:R-:W-:-:S03]  /*32b0*/  MOV R3, 0xffff ;  /* 0x0000ffff00037802 */ /* 0x000fc60000000f00 */
[----:B------:R-:W-:Y:S04]  /*32c0*/  DEPBAR.LE SB2, 0x36 ;  /* 0x0000ad800000791a */ /* 0x000fe80000000000 */
[----:B------:R-:W2:Y:S02]  /*32d0*/  UTCATOMSWS.FIND_AND_SET.ALIGN UP0, UR4, UR4 ;  /* 0x00000004000475e3 */ /* 0x000ea40008000800 */
[----:B--2---:R-:W-:Y:S01]  /*32e0*/  MOV R4, UR4 ;  /* 0x0000000400047c02 */ /* 0x004fe20008000f00 */
[----:B------:R-:W-:Y:S06]  /*32f0*/  BRA.U UP0, `(.L_x_60) ;  /* 0x0000000100187547 */ /* 0x000fec000b800000 */
.L_x_61:
[----:B------:R-:W-:Y:S05]  /*3300*/  NANOSLEEP 0x64 ;  /* 0x000000640000795d */ /* 0x000fea0003800000 */
[----:B------:R-:W-:-:S05]  /*3310*/  UMOV UR4, 0x10 ;  /* 0x0000001000047882 */ /* 0x000fca0000000000 */
[----:B------:R-:W-:Y:S04]  /*3320*/  DEPBAR.LE SB2, 0x36 ;  /* 0x0000ad800000791a */ /* 0x000fe80000000000 */
[----:B------:R-:W2:Y:S02]  /*3330*/  UTCATOMSWS.FIND_AND_SET.ALIGN UP0, UR4, UR4 ;  /* 0x00000004000475e3 */ /* 0x000ea40008000800 */
[----:B--2---:R-:W-:Y:S01]  /*3340*/  MOV R4, UR4 ;  /* 0x0000000400047c02 */ /* 0x004fe20008000f00 */
[----:B------:R-:W-:Y:S05]  /*3350*/  BRA.U !UP0, `(.L_x_61) ;  /* 0xfffffffd08e87547 */ /* 0x000fea000b83ffff */
.L_x_60:
[-C--:B------:R-:W-:Y:S02]  /*3360*/  SHF.L.U32 R3, R3, R4.reuse, RZ ;  /* 0x0000000403037219 */ /* 0x080fe400000006ff */
[----:B------:R-:W-:Y:S01]  /*3370*/  SHF.L.U32 R0, R0, R4, RZ ;  /* 0x0000000400007219 */ /* 0x000fe200000006ff */
[----:B------:R-:W-:Y:S02]  /*3380*/  IMAD.SHL.U32 R4, R4, 0x20, RZ ;  /* 0x0000002004047824 */ /* 0x000fe400078e00ff */
[----:B------:R2:W-:Y:S04]  /*3390*/  ATOMS.OR RZ, [UR5+0x14], R3 ;  /* 0x00001403ffff798c */ /* 0x0005e8000b000005 */
[----:B------:R2:W-:Y:S04]  /*33a0*/  ATOMS.OR RZ, [UR5+0x18], R0 ;  /* 0x00001800ffff798c */ /* 0x0005e8000b000005 */
[----:B------:R2:W-:Y:S01]  /*33b0*/  STS [UR6+0x110], R4 ;  /* 0x00011004ff007988 */ /* 0x0005e20008000806 */
[----:B------:R-:W-:Y:S05]  /*33c0*/  BRA `(.L_x_59) ;  /* 0x0000000000107947 */ /* 0x000fea0003800000 */
.L_x_58:
[----:B------:R-:W-:Y:S02]  /*33d0*/  MOV R0, 0xffffffff ;  /* 0xffffffff00007802 */ /* 0x000fe40000000f00 */
[----:B------:R-:W-:-:S03]  /*33e0*/  MOV R4, 0x3410 ;  /* 0x0000341000047802 */ /* 0x000fc60000000f00 */
[----:B------:R2:W-:Y:S04]  /*33f0*/  STS [UR6+0x110], R0 ;  /* 0x00011000ff007988 */ /* 0x0005e80008000806 */
[----:B-12--5:R-:W-:Y:S05]  /*3400*/  CALL.REL.NOINC `($__internal_1_$__cuda_sm10x_tcgen05_guardrail_trap_phase_invalid_during_alloc) ;  /* 0x00000058006c7944 */ /* 0x026fea0003c00000 */
.L_x_59:
[----:B------:R-:W-:Y:S05]  /*3410*/  WARPSYNC.ALL ;  /* 0x0000000000007948 */ /* 0x000fea0003800000 */
[----:B------:R-:W3:Y:S01]  /*3420*/  S2UR UR4, SR_CgaCtaId ;  /* 0x00000000000479c3 */ /* 0x000ee20000008800 */
[----:B------:R-:W-:Y:S01]  /*3430*/  UMOV UR70, 0x400 ;  /* 0x0000040000467882 */ /* 0x000fe20000000000 */
[----:B------:R-:W-:-:S06]  /*3440*/  NOP ;  /* 0x0000000000007918 */ /* 0x000fcc0000000000 */
[----:B------:R-:W-:Y:S06]  /*3450*/  BAR.ARV 0x6, 0xa0 ;  /* 0x0182800000007b1d */ /* 0x000fec0000002000 */
[----:B------:R-:W4:Y:S01]  /*3460*/  LDCU UR8, c[0x0][0x38c] ;  /* 0x00007180ff0877ac */ /* 0x000f220008000800 */
[----:B------:R-:W-:Y:S01]  /*3470*/  LOP3.LUT R2, R2, 0xffff, RZ, 0xc0, !PT ;  /* 0x0000ffff02027812 */ /* 0x000fe200078ec0ff */
[----:B------:R-:W-:Y:S01]  /*3480*/  HFMA2 R11, -RZ, RZ, 0, 5.9604644775390625e-08 ;  /* 0x00000001ff0b7431 */ /* 0x000fe200000001ff */
[----:B------:R-:W-:Y:S01]  /*3490*/  MOV R10, RZ ;  /* 0x000000ff000a7202 */ /* 0x000fe20000000f00 */
[----:B------:R-:W1:Y:S01]  /*34a0*/  LDCU UR9, c[0x0][0x38c] ;  /* 0x00007180ff0977ac */ /* 0x000e620008000800 */
[----:B------:R-:W-:-:S02]  /*34b0*/  R2UR UR71, R2 ;  /* 0x00000000024772ca */ /* 0x000fc400000e0000 */
[----:B------:R-:W-:Y:S01]  /*34c0*/  CS2R R8, SRZ ;  /* 0x0000000000087805 */ /* 0x000fe2000001ff00 */
[----:B------:R-:W-:Y:S01]  /*34d0*/  UMOV UR73, URZ ;  /* 0x000000ff00497c82 */ /* 0x000fe20008000000 */
[----:B------:R-:W-:Y:S01]  /*34e0*/  UMOV UR5, URZ ;  /* 0x000000ff00057c82 */ /* 0x000fe20008000000 */
[----:B---3--:R-:W-:Y:S01]  /*34f0*/  ULEA UR70, UR4, UR70, 0x18 ;  /* 0x0000004604467291 */ /* 0x008fe2000f8ec0ff */
[----:B------:R-:W-:Y:S01]  /*3500*/  UMOV UR76, 0x0 ;  /* 0x00000000004c7882 */ /* 0x000fe20000000000 */
[----:B------:R-:W-:Y:S02]  /*3510*/  UMOV UR77, 0x4180490 ;  /* 0x04180490004d7882 */ /* 0x000fe40000000000 */
[----:B------:R-:W-:Y:S02]  /*3520*/  UIADD3 UR6, UPT, UPT, UR70, 0x13400, URZ ;  /* 0x0001340046067890 */ /* 0x000fe4000fffe0ff */
[----:B------:R-:W-:Y:S02]  /*3530*/  UIADD3 UR7, UPT, UPT, UR70, 0x3400, URZ ;  /* 0x0000340046077890 */ /* 0x000fe4000fffe0ff */
[----:B----4-:R-:W-:Y:S01]  /*3540*/  UIADD3 UR8, UPT, UPT, UR8, 0xff, URZ ;  /* 0x000000ff08087890 */ /* 0x010fe2000fffe0ff */
[----:B--2---:R-:W2:Y:S01]  /*3550*/  LDS R0, [UR70+0x110] ;  /* 0x00011046ff007984 */ /* 0x004ea20008000800 */
[----:B------:R-:W-:-:S02]  /*3560*/  USHF.R.U32.HI UR6, URZ, 0x4, UR6 ;  /* 0x00000004ff067899 */ /* 0x000fc40008011606 */
[----:B------:R-:W-:Y:S02]  /*3570*/  USHF.R.S32.HI UR4, URZ, 0x1f, UR8 ;  /* 0x0000001fff047899 */ /* 0x000fe40008011408 */
[----:B------:R-:W-:Y:S02]  /*3580*/  USHF.R.U32.HI UR7, URZ, 0x4, UR7 ;  /* 0x00000004ff077899 */ /* 0x000fe40008011607 */
[----:B------:R-:W-:Y:S02]  /*3590*/  ULEA.HI UR4, UR4, UR8, URZ, 0x8 ;  /* 0x0000000804047291 */ /* 0x000fe4000f8f40ff */
[----:B------:R-:W-:Y:S02]  /*35a0*/  ULOP3.LUT UR7, UR7, 0x3fff, URZ, 0xc0, !UPT ;  /* 0x00003fff07077892 */ /* 0x000fe4000f8ec0ff */
[----:B------:R-:W-:Y:S02]  /*35b0*/  USHF.R.S32.HI UR10, URZ, 0x8, UR4 ;  /* 0x00000008ff0a7899 */ /* 0x000fe40008011404 */
[----:B------:R-:W-:-:S02]  /*35c0*/  ULOP3.LUT UR4, UR6, 0x3fff, URZ, 0xc0, !UPT ;  /* 0x00003fff06047892 */ /* 0x000fc4000f8ec0ff */
[----:B------:R-:W-:Y:S02]  /*35d0*/  UISETP.LT.AND UP0, UPT, UR10, 0x1, UPT ;  /* 0x000000010a00788c */ /* 0x000fe4000bf01270 */
[----:B------:R-:W-:Y:S01]  /*35e0*/  IMAD.U32 R12, RZ, RZ, UR10 ;  /* 0x0000000aff0c7e24 */ /* 0x000fe2000f8e00ff */
[----:B------:R-:W-:Y:S02]  /*35f0*/  ULOP3.LUT UR72, UR7, 0x10000, URZ, 0xfc, !UPT ;  /* 0x0001000007487892 */ /* 0x000fe4000f8efcff */
[----:B------:R-:W-:Y:S02]  /*3600*/  USEL UR6, UR10, 0x1, !UP0 ;  /* 0x000000010a067887 */ /* 0x000fe4000c000000 */
[----:B------:R-:W-:Y:S02]  /*3610*/  ULOP3.LUT UR4, UR4, 0x10000, URZ, 0xfc, !UPT ;  /* 0x0001000004047892 */ /* 0x000fe4000f8efcff */
[----:B------:R-:W-:Y:S02]  /*3620*/  UIADD3 UR6, UPT, UPT, -UR6, URZ, URZ ;  /* 0x000000ff06067290 */ /* 0x000fe4000fffe1ff */
[----:B-1----:R-:W-:Y:S01]  /*3630*/  UISETP.GE.AND UP4, UPT, UR9, 0x1, UPT ;  /* 0x000000010900788c */ /* 0x002fe2000bf86270 */
[----:B------:R-:W-:Y:S01]  /*3640*/  UMOV UR74, 0x0 ;  /* 0x00000000004a7882 */ /* 0x000fe20000000000 */
[----:B------:R-:W-:-:S02]  /*3650*/  UMOV UR75, 0x4180490 ;  /* 0x04180490004b7882 */ /* 0x000fc40000000000 */
[----:B------:R-:W-:Y:S01]  /*3660*/  IMAD.U32 R14, RZ, RZ, UR6 ;  /* 0x00000006ff0e7e24 */ /* 0x000fe2000f8e00ff */
[----:B--2---:R-:W-:-:S13]  /*3670*/  R2UR UR8, R0 ;  /* 0x00000000000872ca */ /* 0x004fda00000e0000 */
[----:B------:R-:W-:-:S07]  /*3680*/  IMAD.U32 R15, RZ, RZ, UR8 ;  /* 0x00000008ff0f7e24 */ /* 0x000fce000f8e00ff */
.L_x_68:
[----:B------:R-:W-:Y:S02]  /*3690*/  LEA R0, R10, UR70, 0x3 ;  /* 0x000000460a007c11 */ /* 0x000fe4000f8e18ff */
[----:B------:R-:W-:Y:S02]  /*36a0*/  SHF.L.U32 R2, R9, 0x1f, RZ ;  /* 0x0000001f09027819 */ /* 0x000fe400000006ff */
[----:B------:R-:W-:Y:S01]  /*36b0*/  PLOP3.LUT P0, PT, PT, PT, UP4, 0x80, 0x8 ;  /* 0x000000000008781c */ /* 0x000fe20003f0f048 */
[----:B------:R-:W-:Y:S01]  /*36c0*/  VIADD R3, R0, 0x70 ;  /* 0x0000007000037836 */ /* 0x000fe20000000000 */
[----:B-1----:R-:W1:Y:S02]  /*36d0*/  SYNCS.PHASECHK.TRANS64.TRYWAIT P1, [R0+URZ+0x60], R2 ;  /* 0x00006002000075a7 */ /* 0x002e6400080211ff */
[----:B-1----:R-:W-:Y:S09]  /*36e0*/  @!P1 BRA `(.L_x_62) ;  /* 0x0000004c00f49947 */ /* 0x002ff20003800000 */
.L_x_142:
[----:B------:R-:W-:Y:S01]  /*36f0*/  LEA R4, R10, UR70, 0x4 ;  /* 0x000000460a047c11 */ /* 0x000fe2000f8e20ff */
[----:B------:R-:W-:Y:S01]  /*3700*/  @UP4 ULEA UR6, UR5, UR70, 0x3 ;  /* 0x0000004605064291 */ /* 0x000fe2000f8e18ff */
[----:B------:R-:W-:Y:S01]  /*3710*/  PLOP3.LUT P2, PT, PT, PT, PT, 0x80, 0x8 ;  /* 0x000000000008781c */ /* 0x000fe20003f4f070 */
[----:B------:R-:W-:Y:S01]  /*3720*/  ULEA UR7, UR73, UR70, 0x3 ;  /* 0x0000004649077291 */ /* 0x000fe2000f8e18ff */
[----:B------:R-:W-:Y:S02]  /*3730*/  PRMT R3, RZ, 0x654, R3 ;  /* 0x00000654ff037816 */ /* 0x000fe40000000003 */
[----:B------:R-:W2:Y:S01]  /*3740*/  LDS.128 R4, [R4+0xf0] ;  /* 0x0000f00004047984 */ /* 0x000ea20000000c00 */
[----:B-1----:R-:W-:Y:S02]  /*3750*/  @P0 SHF.L.U32 R2, R8, 0x1f, RZ ;  /* 0x0000001f08020819 */ /* 0x002fe400000006ff */
[----:B------:R-:W-:Y:S01]  /*3760*/  SHF.L.U32 R0, R11, 0x1f, RZ ;  /* 0x0000001f0b007819 */ /* 0x000fe200000006ff */
[----:B------:R-:W-:Y:S01]  /*3770*/  @!PT LDS RZ, [RZ] ;  /* 0x00000000fffff984 */ /* 0x000fe20000000800 */
[----:B------:R-:W-:Y:S01]  /*3780*/  @!PT LDS RZ, [RZ] ;  /* 0x00000000fffff984 */ /* 0x000fe20000000800 */
[----:B------:R-:W-:Y:S01]  /*3790*/  @!PT LDS RZ, [RZ] ;  /* 0x00000000fffff984 */ /* 0x000fe20000000800 */
[----:B------:R-:W-:Y:S01]  /*37a0*/  @!PT LDS RZ, [RZ] ;  /* 0x00000000fffff984 */ /* 0x000fe20000000800 */
[----:B------:R1:W-:Y:S06]  /*37b0*/  MEMBAR.ALL.CTA ;  /* 0x0000000000007992 */ /* 0x0003ec0000008000 */
[----:B-1----:R-:W1:Y:S01]  /*37c0*/  FENCE.VIEW.ASYNC.S ;  /* 0x00000000000073c6 */ /* 0x002e620000000000 */
[----:B------:R-:W-:Y:S01]  /*37d0*/  R2UR UR8, R15 ;  /* 0x000000000f0872ca */ /* 0x000fe200000e0000 */
[----:B------:R-:W-:Y:S01]  /*37e0*/  IMAD.U32 R13, RZ, RZ, UR7 ;  /* 0x00000007ff0d7e24 */ /* 0x000fe2000f8e00ff */
[----:B-1----:R1:W-:Y:S01]  /*37f0*/  SYNCS.ARRIVE.TRANS64.RED.A1T0 RZ, [R3+URZ], RZ ;  /* 0x000000ff03ff79a7 */ /* 0x0023e200081004ff */
[----:B------:R1:W3:Y:S01]  /*3800*/  @P0 SYNCS.PHASECHK.TRANS64.TRYWAIT P2, [UR6], R2 ;  /* 0x00000002ff0005a7 */ /* 0x0002e20008041106 */
[----:B------:R-:W-:Y:S01]  /*3810*/  ULEA.HI UR6, UR73, UR73, URZ, 0x1 ;  /* 0x0000004949067291 */ /* 0x000fe2000f8f08ff */
[----:B--2---:R-:W-:-:S03]  /*3820*/  LOP3.LUT P1, RZ, R6, 0x1, RZ, 0xc0, !PT ;  /* 0x0000000106ff7812 */ /* 0x004fc6000782c0ff */
[----:B------:R-:W-:-:S05]  /*3830*/  USHF.R.U32.HI UR10, URZ, 0x1, UR6 ;  /* 0x00000001ff0a7899 */ /* 0x000fca0008011606 */
[----:B------:R-:W-:Y:S01]  /*3840*/  UIMAD UR10, UR10, 0x60, UR8 ;  /* 0x000000600a0a78a4 */ /* 0x000fe2000f8e0208 */
[----:B------:R-:W2:Y:S01]  /*3850*/  SYNCS.PHASECHK.TRANS64.TRYWAIT P0, [UR7+0xa0], R0 ;  /* 0x0000a000ff0075a7 */ /* 0x000ea20008001107 */
[----:B------:R-:W-:-:S04]  /*3860*/  ULOP3.LUT UR7, UR6, 0xffe, URZ, 0xc0, !UPT ;  /* 0x00000ffe06077892 */ /* 0x000fc8000f8ec0ff */
[----:B------:R-:W-:-:S04]  /*3870*/  UIADD3 UR6, UPT, UPT, -UR7, UR73, URZ ;  /* 0x0000004907067290 */ /* 0x000fc8000fffe1ff */
[----:B------:R-:W-:Y:S01]  /*3880*/  ULEA UR10, UR6, UR10, 0x14 ;  /* 0x0000000a060a7291 */ /* 0x000fe2000f8ea0ff */
[----:B-123--:R-:W-:Y:S11]  /*3890*/  @!P0 BRA `(.L_x_63) ;  /* 0x0000004c009c8947 */ /* 0x00eff60003800000 */
.L_x_144:
[----:B------:R-:W-:Y:S01]  /*38a0*/  IADD3 R10, PT, PT, R10, 0x1, RZ ;  /* 0x000000010a0a7810 */ /* 0x000fe20007ffe0ff */
[----:B------:R-:W-:Y:S06]  /*38b0*/  BRA.U !UP4, `(.L_x_64) ;  /* 0x000000050cd87547 */ /* 0x000fec000b800000 */
[----:B------:R-:W-:Y:S01]  /*38c0*/  R2UR UR68, R14 ;  /* 0x000000000e4472ca */ /* 0x000fe200000e0000 */
[----:B------:R-:W-:Y:S01]  /*38d0*/  UPLOP3.LUT UP2, UPT, UPT, UPT, UPT, 0x40, 0x4 ;  /* 0x000000000004789c */ /* 0x000fe20003f4e870 */
[----:B------:R-:W-:-:S15]  /*38e0*/  R2UR UR11, R12 ;  /* 0x000000000c0b72ca */ /* 0x000fde00000e0000 */
.L_x_67:
[----:B------:R-:W-:Y:S02]  /*38f0*/  UIADD3 UR68, UPT, UPT, UR68, 0x1, URZ ;  /* 0x0000000144447890 */ /* 0x000fe4000fffe0ff */
[----:B--2---:R-:W-:Y:S02]  /*3900*/  ULEA UR7, UR5, UR70, 0x3 ;  /* 0x0000004605077291 */ /* 0x004fe4000f8e18ff */
[----:B------:R-:W-:Y:S01]  /*3910*/  UISETP.NE.AND UP3, UPT, UR68, URZ, UPT ;  /* 0x000000ff4400728c */ /* 0x000fe2000bf65270 */
[----:B------:R-:W-:Y:S10]  /*3920*/  @P2 BRA `(.L_x_65) ;  /* 0x00000000000c2947 */ /* 0x000ff40003800000 */
[----:B-1----:R-:W-:Y:S04]  /*3930*/  SHF.L.U32 R2, R8, 0x1f, RZ ;  /* 0x0000001f08027819 */ /* 0x002fe800000006ff */
[----:B------:R-:W1:Y:S02]  /*3940*/  SYNCS.PHASECHK.TRANS64.TRYWAIT P0, [UR7], R2 ;  /* 0x00000002ff0075a7 */ /* 0x000e640008001107 */
[----:B-1----:R-:W-:Y:S05]  /*3950*/  @!P0 BRA `(.L_x_66) ;  /* 0x0000004c00888947 */ /* 0x002fea0003800000 */
.L_x_65:
[----:B------:R-:W-:Y:S01]  /*3960*/  UISETP.NE.AND UP0, UPT, UR11, 0x1, UPT ;  /* 0x000000010b00788c */ /* 0x000fe2000bf05270 */
[----:B------:R-:W-:Y:S01]  /*3970*/  PLOP3.LUT P2, PT, PT, PT, PT, 0x80, 0x8 ;  /* 0x000000000008781c */ /* 0x000fe20003f4f070 */
[----:B------:R-:W-:Y:S01]  /*3980*/  UIADD3 UR9, UPT, UPT, UR5, 0x1, URZ ;  /* 0x0000000105097890 */ /* 0x000fe2000fffe0ff */
[----:B------:R-:W-:Y:S01]  /*3990*/  MOV.SPILL R3, UR75 ;  /* 0x0000004b00037c02 */ /* 0x000fe20009000f00 */
[----:B------:R-:W-:Y:S01]  /*39a0*/  UIADD3 UR69, UPT, UPT, UR7, 0x10, URZ ;  /* 0x0000001007457890 */ /* 0x000fe2000fffe0ff */
[----:B-1----:R-:W-:Y:S01]  /*39b0*/  MOV.SPILL R2, UR74 ;  /* 0x0000004a00027c02 */ /* 0x002fe20009000f00 */
[----:B------:R-:W-:Y:S01]  /*39c0*/  UISETP.NE.AND UP1, UPT, UR9, 0x2, UPT ;  /* 0x000000020900788c */ /* 0x000fe2000bf25270 */
[----:B------:R-:W-:Y:S01]  /*39d0*/  PLOP3.LUT P0, PT, PT, PT, UP0, 0x80, 0x8 ;  /* 0x000000000008781c */ /* 0x000fe20003f0f008 */
[----:B------:R-:W-:Y:S02]  /*39e0*/  UIMAD UR6, UR5, 0xc00, UR4 ;  /* 0x00000c00050678a4 */ /* 0x000fe4000f8e0204 */
[----:B------:R-:W-:Y:S02]  /*39f0*/  ULEA UR8, UR5, UR72, 0xb ;  /* 0x0000004805087291 */ /* 0x000fe4000f8e58ff */
[----:B------:R-:W-:Y:S02]  /*3a00*/  USEL UR7, URZ, 0x1, UP1 ;  /* 0x00000001ff077887 */ /* 0x000fe40008800000 */
[----:B------:R-:W-:Y:S02]  /*3a10*/  USEL UR5, UR9, URZ, UP1 ;  /* 0x000000ff09057287 */ /* 0x000fe40008800000 */
[----:B------:R-:W-:Y:S02]  /*3a20*/  UIADD3 UR22, UPT, UPT, UR6, 0x2, URZ ;  /* 0x0000000206167890 */ /* 0x000fe4000fffe0ff */
[----:B------:R-:W-:Y:S01]  /*3a30*/  @UP0 ULEA UR9, UR5, UR70, 0x3 ;  /* 0x0000004605090291 */ /* 0x000fe2000f8e18ff */
[----:B------:R-:W-:Y:S01]  /*3a40*/  LOP3.LUT R8, R8, UR7, RZ, 0x3c, !PT ;  /* 0x0000000708087c12 */ /* 0x000fe2000f8e3cff */
[----:B------:R-:W-:Y:S02]  /*3a50*/  UIADD3 UR18, UPT, UPT, UR8, 0x2, URZ ;  /* 0x0000000208127890 */ /* 0x000fe4000fffe0ff */
[----:B------:R-:W-:Y:S01]  /*3a60*/  UIADD3 UR14, UPT, UPT, UR6, 0x4, URZ ;  /* 0x00000004060e7890 */ /* 0x000fe2000fffe0ff */
[----:B------:R-:W-:Y:S01]  /*3a70*/  @P0 SHF.L.U32 R0, R8, 0x1f, RZ ;  /* 0x0000001f08000819 */ /* 0x000fe200000006ff */
[----:B------:R-:W-:Y:S02]  /*3a80*/  UIADD3 UR12, UPT, UPT, UR8, 0x4, URZ ;  /* 0x00000004080c7890 */ /* 0x000fe4000fffe0ff */
[----:B------:R-:W-:Y:S01]  /*3a90*/  UIADD3 UR66, UPT, UPT, UR6, 0x6, URZ ;  /* 0x0000000606427890 */ /* 0x000fe2000fffe0ff */
[----:B------:R2:W3:Y:S01]  /*3aa0*/  @P0 SYNCS.PHASECHK.TRANS64.TRYWAIT P2, [UR9], R0 ;  /* 0x00000000ff0005a7 */ /* 0x0004e20008041109 */
[----:B------:R-:W-:Y:S02]  /*3ab0*/  UIADD3 UR64, UPT, UPT, UR8, 0x6, URZ ;  /* 0x0000000608407890 */ /* 0x000fe4000fffe0ff */
        /* <DEDUP_REMOVED lines=22> */
[----:B------:R-:W-:Y:S01]  /*3c20*/  UIADD3 UR11, UPT, UPT, UR11, -0x1, URZ ;  /* 0xffffffff0b0b7890 */ /* 0x000fe2000fffe0ff */
[----:B------:R-:W-:Y:S01]  /*3c30*/  UMOV UR7, 0x40004040 ;  /* 0x4000404000077882 */ /* 0x000fe20000000000 */
[----:B------:R-:W-:Y:S01]  /*3c40*/  UMOV UR74, 0x0 ;  /* 0x00000000004a7882 */ /* 0x000fe20000000000 */
[----:B------:R-:W-:Y:S01]  /*3c50*/  UMOV UR75, 0x4180490 ;  /* 0x04180490004b7882 */ /* 0x000fe20000000000 */
[----:B------:R-:W-:Y:S01]  /*3c60*/  UMOV UR9, 0x40004040 ;  /* 0x4000404000097882 */ /* 0x000fe20000000000 */
[----:B------:R-:W-:Y:S01]  /*3c70*/  UMOV UR23, 0x40004040 ;  /* 0x4000404000177882 */ /* 0x000fe20000000000 */
[----:B------:R1:W-:Y:S01]  /*3c80*/  UTCHMMA gdesc[UR8], gdesc[UR6], tmem[UR10], tmem[UR74], idesc[UR75], UP2 ;  /* 0x00ff4a06080075ea */ /* 0x0003e2000900000a */
[----:B------:R-:W-:Y:S01]  /*3c90*/  UPLOP3.LUT UP2, UPT, UPT, UPT, UPT, 0x80, 0x8 ;  /* 0x000000000008789c */ /* 0x000fe20003f4f070 */
[----:B------:R-:W-:Y:S01]  /*3ca0*/  UMOV UR19, 0x40004040 ;  /* 0x4000404000137882 */ /* 0x000fe20000000000 */
[----:B------:R-:W-:Y:S01]  /*3cb0*/  UMOV UR15, 0x40004040 ;  /* 0x40004040000f7882 */ /* 0x000fe20000000000 */
[----:B------:R4:W-:Y:S01]  /*3cc0*/  UTCHMMA gdesc[UR18], gdesc[UR22], tmem[UR10], tmem[UR74], idesc[UR75], UPT ;  /* 0x00ff4a16120075ea */ /* 0x0009e2000b80000a */
[----:B------:R-:W-:Y:S01]  /*3cd0*/  UMOV UR13, 0x40004040 ;  /* 0x40004040000d7882 */ /* 0x000fe20000000000 */
        /* <DEDUP_REMOVED lines=18> */
[----:B-1----:R-:W-:Y:S02]  /*3e00*/  UIADD3 UR6, UPT, UPT, UR6, 0x906, URZ ;  /* 0x0000090606067890 */ /* 0x002fe4000fffe0ff */
[----:B------:R-:W-:Y:S01]  /*3e10*/  UIADD3 UR8, UPT, UPT, UR8, 0x606, URZ ;  /* 0x0000060608087890 */ /* 0x000fe2000fffe0ff */
[----:B------:R-:W-:Y:S01]  /*3e20*/  UMOV UR31, 0x40004040 ;  /* 0x40004040001f7882 */ /* 0x000fe20000000000 */
[----:B----4-:R-:W-:Y:S01]  /*3e30*/  UMOV UR22, 0x0 ;  /* 0x0000000000167882 */ /* 0x010fe20000000000 */
[----:B------:R-:W-:Y:S01]  /*3e40*/  UMOV UR23, 0x4180490 ;  /* 0x0418049000177882 */ /* 0x000fe20000000000 */
[----:B------:R-:W-:Y:S01]  /*3e50*/  R2UR.FILL UR75, R3 ;  /* 0x00000000034b72ca */ /* 0x000fe200004e0000 */
[----:B------:R1:W-:Y:S01]  /*3e60*/  UTCHMMA gdesc[UR12], gdesc[UR14], tmem[UR10], tmem[UR22], idesc[UR23], UPT ;  /* 0x00ff160e0c0075ea */ /* 0x0003e2000b80000a */
[----:B------:R-:W-:Y:S01]  /*3e70*/  R2UR.FILL UR74, R2 ;  /* 0x00000000024a72ca */ /* 0x000fe200004e0000 */
[----:B------:R2:W-:Y:S01]  /*3e80*/  UTCHMMA gdesc[UR64], gdesc[UR66], tmem[UR10], tmem[UR22], idesc[UR23], UPT ;  /* 0x00ff1642400075ea */ /* 0x0005e2000b80000a */
[----:B------:R-:W-:Y:S01]  /*3e90*/  UMOV UR18, 0x0 ;  /* 0x0000000000127882 */ /* 0x000fe20000000000 */
[----:B------:R-:W-:Y:S01]  /*3ea0*/  UMOV UR19, 0x4180490 ;  /* 0x0418049000137882 */ /* 0x000fe20000000000 */
[----:B------:R2:W-:Y:S01]  /*3eb0*/  UTCHMMA gdesc[UR60], gdesc[UR62], tmem[UR10], tmem[UR22], idesc[UR23], UPT ;  /* 0x00ff163e3c0075ea */ /* 0x0005e2000b80000a */
[----:B------:R2:W-:Y:S01]  /*3ec0*/  UTCHMMA gdesc[UR56], gdesc[UR58], tmem[UR10], tmem[UR18], idesc[UR19], UPT ;  /* 0x00ff123a380075ea */ /* 0x0005e2000b80000a */
[----:B------:R2:W-:Y:S01]  /*3ed0*/  UTCHMMA gdesc[UR52], gdesc[UR54], tmem[UR10], tmem[UR18], idesc[UR19], UPT ;  /* 0x00ff1236340075ea */ /* 0x0005e2000b80000a */
[----:B------:R-:W-:Y:S01]  /*3ee0*/  UMOV UR29, 0x40004040 ;  /* 0x40004040001d7882 */ /* 0x000fe20000000000 */
[----:B------:R-:W-:Y:S01]  /*3ef0*/  UMOV UR27, 0x40004040 ;  /* 0x40004040001b7882 */ /* 0x000fe20000000000 */
[----:B------:R-:W-:Y:S01]  /*3f00*/  UMOV UR25, 0x40004040 ;  /* 0x4000404000197882 */ /* 0x000fe20000000000 */
[----:B------:R-:W-:Y:S01]  /*3f10*/  UMOV UR21, 0x40004040 ;  /* 0x4000404000157882 */ /* 0x000fe20000000000 */
[----:B------:R-:W-:Y:S01]  /*3f20*/  UMOV UR17, 0x40004040 ;  /* 0x4000404000117882 */ /* 0x000fe20000000000 */
[----:B-1----:R-:W-:Y:S01]  /*3f30*/  UMOV UR12, 0x0 ;  /* 0x00000000000c7882 */ /* 0x002fe20000000000 */
[----:B------:R-:W-:Y:S01]  /*3f40*/  UMOV UR13, 0x4180490 ;  /* 0x04180490000d7882 */ /* 0x000fe20000000000 */
[----:B------:R-:W-:Y:S01]  /*3f50*/  UMOV UR14, 0x0 ;  /* 0x00000000000e7882 */ /* 0x000fe20000000000 */
[----:B------:R2:W-:Y:S01]  /*3f60*/  UTCHMMA gdesc[UR48], gdesc[UR50], tmem[UR10], tmem[UR12], idesc[UR13], UPT ;  /* 0x00ff0c32300075ea */ /* 0x0005e2000b80000a */
[----:B------:R2:W-:Y:S01]  /*3f70*/  UTCHMMA gdesc[UR44], gdesc[UR46], tmem[UR10], tmem[UR12], idesc[UR13], UPT ;  /* 0x00ff0c2e2c0075ea */ /* 0x0005e2000b80000a */
[----:B------:R2:W-:Y:S01]  /*3f80*/  UTCHMMA gdesc[UR40], gdesc[UR42], tmem[UR10], tmem[UR12], idesc[UR13], UPT ;  /* 0x00ff0c2a280075ea */ /* 0x0005e2000b80000a */
[----:B------:R2:W-:Y:S01]  /*3f90*/  UTCHMMA gdesc[UR36], gdesc[UR38], tmem[UR10], tmem[UR22], idesc[UR23], UPT ;  /* 0x00ff1626240075ea */ /* 0x0005e2000b80000a */
[----:B------:R-:W-:Y:S01]  /*3fa0*/  UMOV UR15, 0x4180490 ;  /* 0x04180490000f7882 */ /* 0x000fe20000000000 */
[----:B------:R2:W-:Y:S01]  /*3fb0*/  UTCHMMA gdesc[UR32], gdesc[UR34], tmem[UR10], tmem[UR18], idesc[UR19], UPT ;  /* 0x00ff1222200075ea */ /* 0x0005e2000b80000a */
[----:B------:R2:W-:Y:S01]  /*3fc0*/  UTCHMMA gdesc[UR28], gdesc[UR30], tmem[UR10], tmem[UR14], idesc[UR15], UPT ;  /* 0x00ff0e1e1c0075ea */ /* 0x0005e2000b80000a */
[----:B------:R2:W-:Y:S01]  /*3fd0*/  UTCHMMA gdesc[UR24], gdesc[UR26], tmem[UR10], tmem[UR12], idesc[UR13], UPT ;  /* 0x00ff0c1a180075ea */ /* 0x0005e2000b80000a */
[----:B------:R2:W-:Y:S01]  /*3fe0*/  UTCHMMA gdesc[UR16], gdesc[UR20], tmem[UR10], tmem[UR76], idesc[UR77], UPT ;  /* 0x00ff4c14100075ea */ /* 0x0005e2000b80000a */
[----:B------:R2:W-:Y:S01]  /*3ff0*/  UTCHMMA gdesc[UR8], gdesc[UR6], tmem[UR10], tmem[UR74], idesc[UR75], UPT ;  /* 0x00ff4a06080075ea */ /* 0x0005e2000b80000a */
[----:B------:R2:W-:Y:S01]  /*4000*/  UTCBAR.MULTICAST [UR69], URZ, UR71 ;  /* 0x000000ff450073e9 */ /* 0x0005e20008000847 */
[----:B---3--:R-:W-:Y:S05]  /*4010*/  BRA.U UP3, `(.L_x_67) ;  /* 0xfffffff903347547 */ /* 0x008fea000b83ffff */
.L_x_64:
[----:B--2---:R-:W-:Y:S02]  /*4020*/  R2UR UR6, R13 ;  /* 0x000000000d0672ca */ /* 0x004fe400000e0000 */
[----:B------:R-:W-:-:S04]  /*4030*/  ISETP.NE.AND P0, PT, R10, 0x2, PT ;  /* 0x000000020a00780c */ /* 0x000fc80003f05270 */
[----:B-1----:R-:W-:Y:S02]  /*4040*/  SEL R0, RZ, 0x1, P0 ;  /* 0x00000001ff007807 */ /* 0x002fe40000000000 */
[----:B------:R-:W-:Y:S02]  /*4050*/  SEL R10, R10, RZ, P0 ;  /* 0x000000ff0a0a7207 */ /* 0x000fe40000000000 */
[----:B------:R-:W-:-:S03]  /*4060*/  LOP3.LUT R9, R9, R0, RZ, 0x3c, !PT ;  /* 0x0000000009097212 */ /* 0x000fc600078e3cff */
[----:B------:R-:W-:Y:S02]  /*4070*/  UIADD3 UR7, UPT, UPT, UR6, 0x80, URZ ;  /* 0x0000008006077890 */ /* 0x000fe4000fffe0ff */
[----:B------:R-:W-:-:S04]  /*4080*/  UIADD3 UR6, UPT, UPT, UR73, 0x1, URZ ;  /* 0x0000000149067890 */ /* 0x000fc8000fffe0ff */
[----:B------:R-:W-:-:S03]  /*4090*/  UISETP.NE.AND UP0, UPT, UR6, 0x4, UPT ;  /* 0x000000040600788c */ /* 0x000fc6000bf05270 */
[----:B------:R1:W-:Y:S01]  /*40a0*/  UTCBAR [UR7], URZ ;  /* 0x000000ff070073e9 */ /* 0x0003e200080000ff */
[----:B------:R-:W-:Y:S02]  /*40b0*/  USEL UR8, URZ, 0x1, UP0 ;  /* 0x00000001ff087887 */ /* 0x000fe40008000000 */
[----:B------:R-:W-:-:S04]  /*40c0*/  USEL UR73, UR6, URZ, UP0 ;  /* 0x000000ff06497287 */ /* 0x000fc80008000000 */
[----:B------:R-:W-:Y:S01]  /*40d0*/  LOP3.LUT R11, R11, UR8, RZ, 0x3c, !PT ;  /* 0x000000080b0b7c12 */ /* 0x000fe2000f8e3cff */
[----:B------:R-:W-:Y:S07]  /*40e0*/  @P1 BRA `(.L_x_68) ;  /* 0xfffffff400681947 */ /* 0x000fee000383ffff */
[----:B------:R-:W2:Y:S01]  /*40f0*/  S2UR UR8, SR_CgaCtaId ;  /* 0x00000000000879c3 */ /* 0x000ea20000008800 */
[----:B------:R-:W-:Y:S01]  /*4100*/  ELECT P0, URZ, PT ;  /* 0x0000000000ff782f */ /* 0x000fe20003800000 */
[----:B------:R-:W-:Y:S01]  /*4110*/  IMAD.MOV.U32 R0, RZ, RZ, 0x1 ;  /* 0x00000001ff007424 */ /* 0x000fe200078e00ff */
[----:B------:R-:W-:Y:S01]  /*4120*/  UIADD3 UR70, UPT, UPT, UR70, 0xa0, URZ ;  /* 0x000000a046467890 */ /* 0x000fe2000fffe0ff */
[----:B------:R-:W-:Y:S01]  /*4130*/  SHF.L.U32 R2, R11, 0x1f, RZ ;  /* 0x0000001f0b027819 */ /* 0x000fe200000006ff */
[----:B------:R-:W-:-:S03]  /*4140*/  UMOV UR4, 0x40 ;  /* 0x0000004000047882 */ /* 0x000fc60000000000 */
[----:B------:R-:W-:Y:S01]  /*4150*/  UVIRTCOUNT.DEALLOC.SMPOOL 0x80 ;  /* 0x000000800000784c */ /* 0x000fe20000000000 */
[----:B--2---:R-:W-:Y:S02]  /*4160*/  ULEA UR8, UR8, UR4, 0x18 ;  /* 0x0000000408087291 */ /* 0x004fe4000f8ec0ff */
[----:B------:R-:W-:-:S07]  /*4170*/  ULEA UR4, UR73, UR70, 0x3 ;  /* 0x0000004649047291 */ /* 0x000fce000f8e18ff */
[----:B------:R2:W-:Y:S02]  /*4180*/  @P0 STS.U8 [UR8+0x1c], R0 ;  /* 0x00001c00ff000988 */ /* 0x0005e40008000008 */
[----:B------:R-:W3:Y:S02]  /*4190*/  SYNCS.PHASECHK.TRANS64.TRYWAIT P0, [UR4], R2 ;  /* 0x00000002ff0075a7 */ /* 0x000ee40008001104 */
[----:B--23--:R-:W-:Y:S05]  /*41a0*/  @!P0 BRA `(.L_x_69) ;  /* 0x00000044008c8947 */ /* 0x00cfea0003800000 */
.L_x_147:
[----:B------:R-:W-:-:S04]  /*41b0*/  UIADD3 UR4, UPT, UPT, UR73, 0x1, URZ ;  /* 0x0000000149047890 */ /* 0x000fc8000fffe0ff */
[----:B------:R-:W-:-:S04]  /*41c0*/  UISETP.NE.AND UP0, UPT, UR4, 0x4, UPT ;  /* 0x000000040400788c */ /* 0x000fc8000bf05270 */
[----:B------:R-:W-:Y:S02]  /*41d0*/  USEL UR6, URZ, 0x1, UP0 ;  /* 0x00000001ff067887 */ /* 0x000fe40008000000 */
[----:B------:R-:W-:-:S04]  /*41e0*/  USEL UR4, UR4, URZ, UP0 ;  /* 0x000000ff04047287 */ /* 0x000fc80008000000 */
[----:B------:R-:W-:Y:S01]  /*41f0*/  ULEA UR5, UR4, UR70, 0x3 ;  /* 0x0000004604057291 */ /* 0x000fe2000f8e18ff */
[----:B--2---:R-:W-:-:S04]  /*4200*/  LOP3.LUT R2, R11, UR6, RZ, 0x3c, !PT ;  /* 0x000000060b027c12 */ /* 0x004fc8000f8e3cff */
[----:B------:R-:W-:-:S04]  /*4210*/  SHF.L.U32 R3, R2, 0x1f, RZ ;  /* 0x0000001f02037819 */ /* 0x000fc800000006ff */
[----:B------:R-:W2:Y:S02]  /*4220*/  SYNCS.PHASECHK.TRANS64.TRYWAIT P0, [UR5], R3 ;  /* 0x00000003ff0075a7 */ /* 0x000ea40008001105 */
[----:B--2---:R-:W-:Y:S05]  /*4230*/  @!P0 BRA `(.L_x_70) ;  /* 0x0000004400808947 */ /* 0x004fea0003800000 */
.L_x_149:
[----:B------:R-:W-:-:S04]  /*4240*/  UIADD3 UR4, UPT, UPT, UR4, 0x1, URZ ;  /* 0x0000000104047890 */ /* 0x000fc8000fffe0ff */
[----:B------:R-:W-:-:S04]  /*4250*/  UISETP.NE.AND UP0, UPT, UR4, 0x4, UPT ;  /* 0x000000040400788c */ /* 0x000fc8000bf05270 */
[----:B------:R-:W-:Y:S02]  /*4260*/  USEL UR6, URZ, 0x1, UP0 ;  /* 0x00000001ff067887 */ /* 0x000fe40008000000 */
[----:B------:R-:W-:-:S04]  /*4270*/  USEL UR4, UR4, URZ, UP0 ;  /* 0x000000ff04047287 */ /* 0x000fc80008000000 */
[----:B------:R-:W-:Y:S01]  /*4280*/  ULEA UR5, UR4, UR70, 0x3 ;  /* 0x0000004604057291 */ /* 0x000fe2000f8e18ff */
[----:B------:R-:W-:-:S04]  /*4290*/  LOP3.LUT R2, R2, UR6, RZ, 0x3c, !PT ;  /* 0x0000000602027c12 */ /* 0x000fc8000f8e3cff */
[----:B--2---:R-:W-:-:S04]  /*42a0*/  SHF.L.U32 R3, R2, 0x1f, RZ ;  /* 0x0000001f02037819 */ /* 0x004fc800000006ff */
[----:B------:R-:W2:Y:S02]  /*42b0*/  SYNCS.PHASECHK.TRANS64.TRYWAIT P0, [UR5], R3 ;  /* 0x00000003ff0075a7 */ /* 0x000ea40008001105 */
[----:B--2---:R-:W-:Y:S05]  /*42c0*/  @!P0 BRA `(.L_x_71) ;  /* 0x0000004400748947 */ /* 0x004fea0003800000 */
.L_x_151:
[----:B------:R-:W-:-:S04]  /*42d0*/  UIADD3 UR4, UPT, UPT, UR4, 0x1, URZ ;  /* 0x0000000104047890 */ /* 0x000fc8000fffe0ff */
[----:B------:R-:W-:-:S04]  /*42e0*/  UISETP.NE.AND UP0, UPT, UR4, 0x4, UPT ;  /* 0x000000040400788c */ /* 0x000fc8000bf05270 */
[----:B------:R-:W-:Y:S02]  /*42f0*/  USEL UR5, URZ, 0x1, UP0 ;  /* 0x00000001ff057887 */ /* 0x000fe40008000000 */
[----:B------:R-:W-:-:S04]  /*4300*/  USEL UR4, UR4, URZ, UP0 ;  /* 0x000000ff04047287 */ /* 0x000fc80008000000 */
[----:B------:R-:W-:Y:S01]  /*4310*/  ULEA UR4, UR4, UR70, 0x3 ;  /* 0x0000004604047291 */ /* 0x000fe2000f8e18ff */
[----:B------:R-:W-:-:S04]  /*4320*/  LOP3.LUT R2, R2, UR5, RZ, 0x3c, !PT ;  /* 0x0000000502027c12 */ /* 0x000fc8000f8e3cff */
[----:B------:R-:W-:-:S04]  /*4330*/  SHF.L.U32 R2, R2, 0x1f, RZ ;  /* 0x0000001f02027819 */ /* 0x000fc800000006ff */
[----:B------:R-:W3:Y:S02]  /*4340*/  SYNCS.PHASECHK.TRANS64.TRYWAIT P0, [UR4], R2 ;  /* 0x00000002ff0075a7 */ /* 0x000ee40008001104 */
[----:B---3--:R-:W-:Y:S05]  /*4350*/  @!P0 BRA `(.L_x_72) ;  /* 0x0000004400688947 */ /* 0x008fea0003800000 */
.L_x_153:
[----:B------:R-:W-:Y:S01]  /*4360*/  NOP ;  /* 0x0000000000007918 */ /* 0x000fe20000000000 */
[----:B--2---:R-:W2:Y:S01]  /*4370*/  LDS R0, [UR8+0x14] ;  /* 0x00001408ff007984 */ /* 0x004ea20008000800 */
[----:B------:R-:W-:Y:S01]  /*4380*/  R2UR UR4, R15 ;  /* 0x000000000f0472ca */ /* 0x000fe200000e0000 */
[----:B------:R-:W-:Y:S01]  /*4390*/  UMOV UR5, 0xffff ;  /* 0x0000ffff00057882 */ /* 0x000fe20000000000 */
[----:B------:R-:W-:-:S11]  /*43a0*/  UMOV UR6, 0x1 ;  /* 0x0000000100067882 */ /* 0x000fd60000000000 */
[----:B------:R-:W-:-:S04]  /*43b0*/  ULOP3.LUT UR4, UR4, 0xffff, URZ, 0xc0, !UPT ;  /* 0x0000ffff04047892 */ /* 0x000fc8000f8ec0ff */
[----:B------:R-:W-:-:S04]  /*43c0*/  USHF.R.U32.HI UR4, URZ, 0x5, UR4 ;  /* 0x00000005ff047899 */ /* 0x000fc80008011604 */
[----:B------:R-:W-:Y:S02]  /*43d0*/  USHF.L.U32 UR5, UR5, UR4, URZ ;  /* 0x0000000405057299 */ /* 0x000fe400080006ff */
[----:B------:R-:W-:-:S04]  /*43e0*/  USHF.L.U32 UR4, UR6, UR4, URZ ;  /* 0x0000000406047299 */ /* 0x000fc800080006ff */
[----:B--2---:R-:W-:-:S04]  /*43f0*/  LOP3.LUT R0, R0, UR5, RZ, 0xc0, !PT ;  /* 0x0000000500007c12 */ /* 0x004fc8000f8ec0ff */
[----:B------:R-:W-:-:S13]  /*4400*/  ISETP.NE.AND P0, PT, R0, UR5, PT ;  /* 0x0000000500007c0c */ /* 0x000fda000bf05270 */
[----:B------:R-:W-:Y:S05]  /*4410*/  @P0 BRA `(.L_x_73) ;  /* 0x0000000000580947 */ /* 0x000fea0003800000 */
[----:B------:R-:W2:Y:S02]  /*4420*/  LDS R0, [UR8+0x18] ;  /* 0x00001808ff007984 */ /* 0x000ea40008000800 */
[----:B--2---:R-:W-:-:S04]  /*4430*/  LOP3.LUT R0, R0, UR4, RZ, 0xc0, !PT ;  /* 0x0000000400007c12 */ /* 0x004fc8000f8ec0ff */
[----:B------:R-:W-:-:S13]  /*4440*/  ISETP.NE.AND P0, PT, R0, UR4, PT ;  /* 0x0000000400007c0c */ /* 0x000fda000bf05270 */
[----:B------:R-:W-:Y:S05]  /*4450*/  @P0 BRA `(.L_x_74) ;  /* 0x00000000003c0947 */ /* 0x000fea0003800000 */
[----:B------:R-:W2:Y:S01]  /*4460*/  S2R R2, SR_LANEID ;  /* 0x0000000000027919 */ /* 0x000ea20000000000 */
[----:B------:R-:W-:-:S06]  /*4470*/  ULOP3.LUT UR5, URZ, UR5, URZ, 0x33, !UPT ;  /* 0x00000005ff057292 */ /* 0x000fcc000f8e33ff */
[----:B------:R-:W-:-:S04]  /*4480*/  IMAD.U32 R0, RZ, RZ, UR5 ;  /* 0x00000005ff007e24 */ /* 0x000fc8000f8e00ff */
[----:B-1----:R1:W3:Y:S02]  /*4490*/  REDUX UR7, R0 ;  /* 0x00000000000773c4 */ /* 0x0022e40000000000 */
[----:B------:R4:W-:Y:S01]  /*44a0*/  UTCATOMSWS.AND URZ, UR5 ;  /* 0x0000000500ff79e3 */ /* 0x0009e20008000000 */
[----:B-1----:R-:W-:Y:S01]  /*44b0*/  LOP3.LUT R0, RZ, UR4, RZ, 0x33, !PT ;  /* 0x00000004ff007c12 */ /* 0x002fe2000f8e33ff */
[----:B------:R-:W-:Y:S02]  /*44c0*/  VOTEU.ANY UR4, UPT, PT ;  /* 0x0000000000047886 */ /* 0x000fe400038e0100 */
[----:B------:R-:W-:Y:S02]  /*44d0*/  UFLO.U32 UR4, UR4 ;  /* 0x00000004000472bd */ /* 0x000fe400080e0000 */
[----:B------:R-:W1:Y:S04]  /*44e0*/  REDUX UR6, R0 ;  /* 0x00000000000673c4 */ /* 0x000e680000000000 */
[----:B--2---:R-:W-:-:S02]  /*44f0*/  ISETP.EQ.U32.AND P0, PT, R2, UR4, PT ;  /* 0x0000000402007c0c */ /* 0x004fc4000bf02070 */
[----:B---3--:R-:W-:-:S11]  /*4500*/  MOV R2, UR7 ;  /* 0x0000000700027c02 */ /* 0x008fd60008000f00 */
[----:B------:R4:W-:Y:S01]  /*4510*/  @P0 ATOMS.AND RZ, [UR8+0x14], R2 ;  /* 0x00001402ffff098c */ /* 0x0009e2000a800008 */
[----:B-1----:R-:W-:-:S05]  /*4520*/  IMAD.U32 R0, RZ, RZ, UR6 ;  /* 0x00000006ff007e24 */ /* 0x002fca000f8e00ff */
[----:B------:R4:W-:Y:S01]  /*4530*/  @P0 ATOMS.AND RZ, [UR8+0x18], R0 ;  /* 0x00001800ffff098c */ /* 0x0009e2000a800008 */
[----:B------:R-:W-:Y:S05]  /*4540*/  BRA `(.L_x_75) ;  /* 0x0000000000147947 */ /* 0x000fea0003800000 */
.L_x_74:
[----:B------:R-:W-:Y:S02]  /*4550*/  MOV R2, 0x4570 ;  /* 0x0000457000027802 */ /* 0x000fe40000000f00 */
[----:B-1---5:R-:W-:Y:S05]  /*4560*/  CALL.REL.NOINC `($__internal_0_$__cuda_sm10x_tcgen05_guardrail_trap_col_being_dealloced_not_returned_by_alloc) ;  /* 0x0000004800087944 */ /* 0x022fea0003c00000 */
[----:B------:R-:W-:Y:S05]  /*4570*/  BRA `(.L_x_75) ;  /* 0x0000000000087947 */ /* 0x000fea0003800000 */
.L_x_73:
[----:B------:R-:W-:Y:S02]  /*4580*/  MOV R2, 0x45a0 ;  /* 0x000045a000027802 */ /* 0x000fe40000000f00 */
[----:B-1---5:R-:W-:Y:S05]  /*4590*/  CALL.REL.NOINC `($__internal_2_$__cuda_sm10x_tcgen05_guardrail_trap_unallocated_columns_being_dealloced) ;  /* 0x0000004800147944 */ /* 0x022fea0003c00000 */
.L_x_75:
[----:B------:R-:W-:Y:S01]  /*45a0*/  NOP ;  /* 0x0000000000007918 */ /* 0x000fe20000000000 */
[----:B----4-:R-:W-:Y:S05]  /*45b0*/  EXIT ;  /* 0x000000000000794d */ /* 0x010fea0003800000 */
.L_x_57:
[----:B------:R-:W-:-:S09]  /*45c0*/  UISETP.NE.OR UP0, UPT, UR18, 0x3, !UP3 ;  /* 0x000000031200788c */ /* 0x000fd2000df05670 */
[----:B------:R-:W-:Y:S05]  /*45d0*/  BRA.U UP0, `(.L_x_76) ;  /* 0x00000011001c7547 */ /* 0x000fea000b800000 */
[----:B------:R-:W2:Y:S01]  /*45e0*/  LDCU.64 UR4, c[0x0][0x888] ;  /* 0x00011100ff0477ac */ /* 0x000ea20008000a00 */
[----:B------:R-:W3:Y:S01]  /*45f0*/  LDC.64 R12, c[0x0][0x348] ;  /* 0x0000d200ff0c7b82 */ /* 0x000ee20000000a00 */
[----:B------:R-:W-:Y:S02]  /*4600*/  HFMA2 R9, -RZ, RZ, 0, 0 ;  /* 0x00000000ff097431 */ /* 0x000fe400000001ff */
[----:B------:R-:W-:Y:S01]  /*4610*/  IMAD.MOV.U32 R11, RZ, RZ, 0x1 ;  /* 0x00000001ff0b7424 */ /* 0x000fe200078e00ff */
[----:B------:R-:W4:Y:S01]  /*4620*/  LDCU UR37, c[0x0][0x370] ;  /* 0x00006e00ff2577ac */ /* 0x000f220008000800 */
[----:B------:R-:W-:Y:S01]  /*4630*/  IMAD.MOV.U32 R10, RZ, RZ, RZ ;  /* 0x000000ffff0a7224 */ /* 0x000fe200078e00ff */
[----:B------:R-:W-:Y:S01]  /*4640*/  MOV R3, 0x1000 ;  /* 0x0000100000037802 */ /* 0x000fe20000000f00 */
[----:B------:R-:W4:Y:S01]  /*4650*/  LDCU.128 UR32, c[0x0][0xb10] ;  /* 0x00016200ff2077ac */ /* 0x000f220008000c00 */
[----:B------:R-:W1:Y:S01]  /*4660*/  LDCU UR36, c[0x0][0x374] ;  /* 0x00006e80ff2477ac */ /* 0x000e620008000800 */
[----:B------:R-:W1:Y:S01]  /*4670*/  LDCU.64 UR30, c[0x0][0x890] ;  /* 0x00011200ff1e77ac */ /* 0x000e620008000a00 */
[----:B------:R-:W1:Y:S01]  /*4680*/  LDCU UR15, c[0x0][0xb0c] ;  /* 0x00016180ff0f77ac */ /* 0x000e620008000800 */
[----:B--2---:R-:W-:Y:S01]  /*4690*/  UISETP.NE.U32.AND UP0, UPT, UR4, URZ, UPT ;  /* 0x000000ff0400728c */ /* 0x004fe2000bf05070 */
[----:B------:R-:W2:Y:S01]  /*46a0*/  LDCU UR43, c[0x0][0xb20] ;  /* 0x00016400ff2b77ac */ /* 0x000ea20008000800 */
[----:B------:R-:W2:Y:S01]  /*46b0*/  LDCU UR4, c[0x0][0xb30] ;  /* 0x00016600ff0477ac */ /* 0x000ea20008000800 */
[----:B------:R-:W-:Y:S01]  /*46c0*/  UMOV UR21, 0x400 ;  /* 0x0000040000157882 */ /* 0x000fe20000000000 */
[----:B----4-:R-:W-:-:S02]  /*46d0*/  UIMAD.WIDE.U32 UR6, UR37, UR32, URZ ;  /* 0x00000020250672a5 */ /* 0x010fc4000f8e00ff */
[----:B-1----:R-:W-:Y:S02]  /*46e0*/  UIMAD.WIDE.U32 UR8, UR36, UR35, URZ ;  /* 0x00000023240872a5 */ /* 0x002fe4000f8e00ff */
[----:B------:R-:W-:Y:S02]  /*46f0*/  ULEA UR21, UR55, UR21, 0x18 ;  /* 0x0000001537157291 */ /* 0x000fe4000f8ec0ff */
[----:B------:R-:W-:Y:S02]  /*4700*/  USEL UR38, URZ, 0x1, UP6 ;  /* 0x00000001ff267887 */ /* 0x000fe4000b000000 */
[----:B------:R-:W-:Y:S02]  /*4710*/  UISETP.NE.U32.AND UP6, UPT, UR30, URZ, UPT ;  /* 0x000000ff1e00728c */ /* 0x000fe4000bfc5070 */
[----:B------:R-:W-:Y:S02]  /*4720*/  UIADD3 UR40, UPT, UPT, UR21, 0x30, URZ ;  /* 0x0000003015287890 */ /* 0x000fe4000fffe0ff */
[----:B------:R-:W-:-:S02]  /*4730*/  UISETP.NE.AND.EX UP5, UPT, UR5, URZ, UPT, UP0 ;  /* 0x000000ff0500728c */ /* 0x000fc4000bfa5300 */
[----:B------:R-:W-:Y:S01]  /*4740*/  UISETP.NE.AND UP0, UPT, UR39, 0x1, UPT ;  /* 0x000000012700788c */ /* 0x000fe2000bf05270 */
[----:B------:R-:W-:Y:S01]  /*4750*/  UMOV UR6, UR7 ;  /* 0x0000000700067c82 */ /* 0x000fe20008000000 */
[----:B------:R-:W-:Y:S01]  /*4760*/  UMOV UR41, UR9 ;  /* 0x0000000900297c82 */ /* 0x000fe20008000000 */
[----:B------:R-:W-:Y:S02]  /*4770*/  UISETP.NE.AND UP0, UPT, UR15, 0x1, UPT ;  /* 0x000000010f00788c */ /* 0x000fe4000bf05270 */
[----:B------:R-:W-:Y:S02]  /*4780*/  UPLOP3.LUT UP4, UPT, UPT, UPT, UPT, 0x40, 0x4 ;  /* 0x000000000004789c */ /* 0x000fe40003f8e870 */
[----:B------:R-:W-:Y:S01]  /*4790*/  UISETP.GE.AND UP2, UPT, UR39, 0x1, UPT ;  /* 0x000000012700788c */ /* 0x000fe2000bf46270 */
[----:B------:R-:W1:Y:S01]  /*47a0*/  LDCU.64 UR22, c[0x0][0xb28] ;  /* 0x00016500ff1677ac */ /* 0x000e620008000a00 */
[----:B------:R-:W-:Y:S02]  /*47b0*/  UISETP.NE.AND.EX UP6, UPT, UR31, URZ, UPT, UP6 ;  /* 0x000000ff1f00728c */ /* 0x000fe4000bfc5360 */
[----:B------:R-:W-:-:S02]  /*47c0*/  UIADD3 UR25, UPT, UPT, UR21, 0x20, URZ ;  /* 0x0000002015197890 */ /* 0x000fc4000fffe0ff */
[----:B------:R-:W-:Y:S02]  /*47d0*/  UIADD3 UR17, UPT, UPT, UR21, 0x28, URZ ;  /* 0x0000002815117890 */ /* 0x000fe4000fffe0ff */
[----:B------:R-:W-:Y:S02]  /*47e0*/  UPRMT UR40, UR55, 0x654, UR40 ;  /* 0x0000065437287896 */ /* 0x000fe40008000028 */
[----:B------:R-:W-:Y:S02]  /*47f0*/  USHF.R.U32.HI UR42, URZ, UR33, UR6 ;  /* 0x00000021ff2a7299 */ /* 0x000fe40008011606 */
[----:B--2---:R-:W-:Y:S02]  /*4800*/  USHF.R.U32.HI UR41, URZ, UR43, UR41 ;  /* 0x0000002bff297299 */ /* 0x004fe40008011629 */
[----:B------:R-:W-:Y:S02]  /*4810*/  UISETP.NE.AND UP0, UPT, UR34, 0x1, UPT ;  /* 0x000000012200788c */ /* 0x000fe4000bf05270 */
[----:B---3--:R-:W-:-:S11]  /*4820*/  UISETP.NE.AND UP3, UPT, UR4, 0x1, UPT ;  /* 0x000000010400788c */ /* 0x008fd6000bf65270 */
.L_x_86:
[C---:B------:R-:W-:Y:S02]  /*4830*/  LEA R8, R10.reuse, UR21, 0x3 ;  /* 0x000000150a087c11 */ /* 0x040fe4000f8e18ff */
[----:B------:R-:W-:Y:S02]  /*4840*/  SHF.L.U32 R0, R9, 0x1f, RZ ;  /* 0x0000001f09007819 */ /* 0x000fe400000006ff */
[----:B------:R-:W-:Y:S02]  /*4850*/  LEA R4, R10, UR21, 0x4 ;  /* 0x000000150a047c11 */ /* 0x000fe4000f8e20ff */
[----:B--2---:R-:W2:Y:S02]  /*4860*/  SYNCS.PHASECHK.TRANS64.TRYWAIT P0, [R8+URZ+0x60], R0 ;  /* 0x00006000080075a7 */ /* 0x004ea400080011ff */
[----:B--2---:R-:W-:Y:S05]  /*4870*/  @!P0 BRA `(.L_x_77) ;  /* 0x0000004000388947 */ /* 0x004fea0003800000 */
.L_x_154:
[----:B------:R-:W3:Y:S01]  /*4880*/  LDS.128 R4, [R4+0xf0] ;  /* 0x0000f00004047984 */ /* 0x000ee20000000c00 */
[----:B------:R-:W-:Y:S01]  /*4890*/  UISETP.GE.AND UP0, UPT, UR39, 0x1, UPT ;  /* 0x000000012700788c */ /* 0x000fe2000bf06270 */
[----:B------:R-:W-:Y:S01]  /*48a0*/  @!PT LDS RZ, [RZ] ;  /* 0x00000000fffff984 */ /* 0x000fe20000000800 */
[----:B------:R-:W-:Y:S01]  /*48b0*/  @!PT LDS RZ, [RZ] ;  /* 0x00000000fffff984 */ /* 0x000fe20000000800 */
[----:B------:R-:W-:Y:S01]  /*48c0*/  @!PT LDS RZ, [RZ] ;  /* 0x00000000fffff984 */ /* 0x000fe20000000800 */
[----:B------:R-:W-:Y:S01]  /*48d0*/  @!PT LDS RZ, [RZ] ;  /* 0x00000000fffff984 */ /* 0x000fe20000000800 */
[----:B------:R4:W-:Y:S06]  /*48e0*/  MEMBAR.ALL.CTA ;  /* 0x0000000000007992 */ /* 0x0009ec0000008000 */
[----:B----4-:R-:W4:Y:S01]  /*48f0*/  FENCE.VIEW.ASYNC.S ;  /* 0x00000000000073c6 */ /* 0x010f220000000000 */
[----:B---3--:R-:W-:Y:S11]  /*4900*/  LOP3.LUT P0, RZ, R6, 0x1, RZ, 0xc0, !PT ;  /* 0x0000000106ff7812 */ /* 0x008ff6000780c0ff */
[----:B------:R-:W-:Y:S02]  /*4910*/  @!UPT UIADD3 URZ, UPT, UPT, URZ, URZ, URZ ;  /* 0x000000fffffff290 */ /* 0x000fe4000fffe0ff */
[----:B----4-:R-:W-:Y:S01]  /*4920*/  VOTEU.ANY UP2, P0 ;  /* 0x0000000000ff7886 */ /* 0x010fe20000040100 */
[----:B------:R-:W-:Y:S11]  /*4930*/  PLOP3.LUT P0, PT, PT, PT, UP2, 0x80, 0x8 ;  /* 0x000000000008781c */ /* 0x000ff60003f0f028 */
[----:B------:R-:W-:Y:S02]  /*4940*/  @!UPT UIADD3 URZ, UPT, UPT, URZ, URZ, URZ ;  /* 0x000000fffffff290 */ /* 0x000fe4000fffe0ff */
[----:B--2---:R-:W-:Y:S02]  /*4950*/  @P0 SHF.R.U32.HI R0, RZ, 0x10, R5 ;  /* 0x00000010ff000819 */ /* 0x004fe40000011605 */
[----:B------:R-:W-:Y:S02]  /*4960*/  @P0 MOV R2, R4 ;  /* 0x0000000400020202 */ /* 0x000fe40000000f00 */
[----:B------:R-:W-:Y:S01]  /*4970*/  @P0 R2UR UR4, R0 ;  /* 0x00000000000402ca */ /* 0x000fe200000e0000 */
[----:B------:R-:W-:Y:S01]  /*4980*/  VIADD R0, R8, 0x70 ;  /* 0x0000007008007836 */ /* 0x000fe20000000000 */
[----:B------:R-:W-:Y:S02]  /*4990*/  @P0 LOP3.LUT R4, R5, 0xffff, RZ, 0xc0, !PT ;  /* 0x0000ffff05040812 */ /* 0x000fe400078ec0ff */
[----:B------:R-:W-:Y:S02]  /*49a0*/  @P0 R2UR UR6, R2 ;  /* 0x00000000020602ca */ /* 0x000fe400000e0000 */
[----:B------:R-:W-:Y:S02]  /*49b0*/  PRMT R0, RZ, 0x654, R0 ;  /* 0x00000654ff007816 */ /* 0x000fe40000000000 */
[----:B------:R-:W-:Y:S02]  /*49c0*/  @P0 R2UR UR5, R4 ;  /* 0x00000000040502ca */ /* 0x000fe400000e0000 */
[----:B------:R2:W-:Y:S03]  /*49d0*/  SYNCS.ARRIVE.TRANS64.RED.A1T0 RZ, [R0+URZ], RZ ;  /* 0x000000ff00ff79a7 */ /* 0x0005e600081004ff */
[----:B------:R-:W-:Y:S04]  /*49e0*/  @UP2 UMOV UR29, UR4 ;  /* 0x00000004001d2c82 */ /* 0x000fe80008000000 */
[----:B------:R-:W-:Y:S04]  /*49f0*/  @UP2 UMOV UR14, UR6 ;  /* 0x00000006000e2c82 */ /* 0x000fe80008000000 */
[----:B------:R-:W-:Y:S01]  /*4a00*/  @UP2 UMOV UR13, UR5 ;  /* 0x00000005000d2c82 */ /* 0x000fe20008000000 */
[----:B------:R-:W-:Y:S05]  /*4a10*/  BRA.U !UP0, `(.L_x_78) ;  /* 0x0000000108c07547 */ /* 0x000fea000b800000 */
[----:B------:R-:W-:Y:S02]  /*4a20*/  UIMAD.WIDE.U32 UR8, UR13, UR35, URZ ;  /* 0x000000230d0872a5 */ /* 0x000fe4000f8e00ff */
[----:B------:R-:W-:Y:S02]  /*4a30*/  UP2UR UR12, UPR, URZ, 0x4 ;  /* 0x00000004ff0c7883 */ /* 0x000fe40008000000 */
[----:B------:R-:W-:Y:S02]  /*4a40*/  UISETP.NE.AND UP2, UPT, UR34, 0x1, UPT ;  /* 0x000000012200788c */ /* 0x000fe4000bf45270 */
[----:B------:R-:W-:Y:S02]  /*4a50*/  UIMAD.WIDE.U32 UR10, UR14, UR32, URZ ;  /* 0x000000200e0a72a5 */ /* 0x000fe4000f8e00ff */
[----:B------:R-:W-:Y:S02]  /*4a60*/  USEL UR4, UR36, UR41, !UP2 ;  /* 0x0000002924047287 */ /* 0x000fe4000d000000 */
[----:B------:R-:W-:Y:S02]  /*4a70*/  UISETP.NE.AND UP0, UPT, UR15, 0x1, UPT ;  /* 0x000000010f00788c */ /* 0x000fe4000bf05270 */
[----:B------:R-:W-:Y:S02]  /*4a80*/  UP2UR UR16, UPR, URZ, 0x2 ;  /* 0x00000002ff107883 */ /* 0x000fe40008000000 */
[----:B------:R-:W-:Y:S02]  /*4a90*/  UISETP.NE.AND UP1, UPT, UR39, 0x1, UPT ;  /* 0x000000012700788c */ /* 0x000fe4000bf25270 */
[----:B-1----:R-:W-:Y:S02]  /*4aa0*/  UIMAD.WIDE.U32 UR18, UR4, UR22, URZ ;  /* 0x00000016041272a5 */ /* 0x002fe4000f8e00ff */
[----:B------:R-:W-:Y:S01]  /*4ab0*/  USEL UR7, UR37, UR42, !UP0 ;  /* 0x0000002a25077287 */ /* 0x000fe2000c000000 */
[----:B------:R-:W-:Y:S02]  /*4ac0*/  UMOV UR5, UR9 ;  /* 0x0000000900057c82 */ /* 0x000fe40008000000 */
[----:B------:R-:W-:Y:S02]  /*4ad0*/  USHF.R.U32.HI UR6, URZ, UR43, UR5 ;  /* 0x0000002bff067299 */ /* 0x000fe40008011605 */
[----:B------:R-:W-:Y:S02]  /*4ae0*/  UIMAD.WIDE.U32 UR26, UR7, UR22, URZ ;  /* 0x00000016071a72a5 */ /* 0x000fe4000f8e00ff */
[----:B------:R-:W-:Y:S02]  /*4af0*/  USEL UR6, UR13, UR6, !UP2 ;  /* 0x000000060d067287 */ /* 0x000fe4000d000000 */
[----:B------:R-:W-:Y:S01]  /*4b00*/  UISETP.NE.AND UP2, UPT, UR12, URZ, UPT ;  /* 0x000000ff0c00728c */ /* 0x000fe2000bf45270 */
[----:B------:R-:W-:Y:S01]  /*4b10*/  UMOV UR5, UR11 ;  /* 0x0000000b00057c82 */ /* 0x000fe20008000000 */
[----:B------:R-:W-:Y:S02]  /*4b20*/  UIMAD.WIDE.U32 UR10, UR6, UR22, URZ ;  /* 0x00000016060a72a5 */ /* 0x000fe4000f8e00ff */
[----:B------:R-:W-:Y:S03]  /*4b30*/  USHF.R.U32.HI UR8, URZ, UR33, UR5 ;  /* 0x00000021ff087299 */ /* 0x000fe60008011605 */
[----:B------:R-:W-:Y:S02]  /*4b40*/  UMOV UR5, UR19 ;  /* 0x0000001300057c82 */ /* 0x000fe40008000000 */
[----:B------:R-:W-:Y:S03]  /*4b50*/  @UP1 USHF.R.U32.HI UR4, URZ, UR23, UR5 ;  /* 0x00000017ff041299 */ /* 0x000fe60008011605 */
[----:B------:R-:W-:Y:S01]  /*4b60*/  UMOV UR5, UR27 ;  /* 0x0000001b00057c82 */ /* 0x000fe20008000000 */
[----:B------:R-:W-:Y:S02]  /*4b70*/  UIMAD UR4, UR39, UR4, URZ ;  /* 0x00000004270472a4 */ /* 0x000fe4000f8e02ff */
[----:B------:R-:W-:Y:S02]  /*4b80*/  @UP1 USHF.R.U32.HI UR7, URZ, UR23, UR5 ;  /* 0x00000017ff071299 */ /* 0x000fe40008011605 */
[----:B------:R-:W-:Y:S02]  /*4b90*/  USEL UR5, UR14, UR8, !UP0 ;  /* 0x000000080e057287 */ /* 0x000fe4000c000000 */
[----:B------:R-:W-:Y:S02]  /*4ba0*/  UIMAD UR8, UR39, UR7, URZ ;  /* 0x00000007270872a4 */ /* 0x000fe4000f8e02ff */
[----:B------:R-:W-:Y:S03]  /*4bb0*/  UISETP.GE.AND UP0, UPT, UR6, UR4, UPT ;  /* 0x000000040600728c */ /* 0x000fe6000bf06270 */
[----:B------:R-:W-:Y:S01]  /*4bc0*/  UMOV UR4, UR11 ;  /* 0x0000000b00047c82 */ /* 0x000fe20008000000 */
[----:B------:R-:W-:Y:S02]  /*4bd0*/  UISETP.GE.OR UP0, UPT, UR5, UR8, UP0 ;  /* 0x000000080500728c */ /* 0x000fe40008706670 */
[----:B------:R-:W-:Y:S02]  /*4be0*/  USHF.R.U32.HI UR4, URZ, UR23, UR4 ;  /* 0x00000017ff047299 */ /* 0x000fe40008011604 */
[----:B------:R-:W-:Y:S02]  /*4bf0*/  UIMAD.WIDE.U32 UR8, UR5, UR22, URZ ;  /* 0x00000016050872a5 */ /* 0x000fe4000f8e00ff */
[----:B------:R-:W-:Y:S04]  /*4c00*/  USEL UR10, UR6, UR4, !UP1 ;  /* 0x00000004060a7287 */ /* 0x000fe8000c800000 */
[----:B------:R-:W-:Y:S01]  /*4c10*/  UIADD3 UR11, UPT, UPT, -UR10, URZ, URZ ;  /* 0x000000ff0a0b7290 */ /* 0x000fe2000fffe1ff */
[----:B------:R-:W-:Y:S02]  /*4c20*/  @!UP0 UMOV UR4, UR9 ;  /* 0x0000000900048c82 */ /* 0x000fe40008000000 */
[----:B------:R-:W-:Y:S02]  /*4c30*/  @!UP0 USHF.R.U32.HI UR4, URZ, UR23, UR4 ;  /* 0x00000017ff048299 */ /* 0x000fe40008011604 */
[----:B------:R-:W-:Y:S02]  /*4c40*/  UIMAD UR8, UR39, UR11, UR6 ;  /* 0x0000000b270872a4 */ /* 0x000fe4000f8e0206 */
[----:B------:R-:W-:Y:S02]  /*4c50*/  @!UP0 USEL UR4, UR5, UR4, !UP1 ;  /* 0x0000000405048287 */ /* 0x000fe4000c800000 */
[----:B------:R-:W-:Y:S02]  /*4c60*/  UISETP.NE.AND UP1, UPT, UR16, URZ, UPT ;  /* 0x000000ff1000728c */ /* 0x000fe4000bf25270 */
[----:B------:R-:W-:Y:S02]  /*4c70*/  @!UP0 UIMAD UR8, UR7, UR8, UR4 ;  /* 0x00000008070882a4 */ /* 0x000fe4000f8e0204 */
[----:B------:R-:W-:Y:S02]  /*4c80*/  @!UP0 UIADD3 UR9, UPT, UPT, UR10, -UR4, URZ ;  /* 0x800000040a098290 */ /* 0x000fe4000fffe0ff */
[----:B------:R-:W-:Y:S02]  /*4c90*/  UIADD3 UR4, UPT, UPT, -UR5, URZ, URZ ;  /* 0x000000ff05047290 */ /* 0x000fe4000fffe1ff */
[----:B------:R-:W-:Y:S02]  /*4ca0*/  UIADD3 UR7, UPT, UPT, -UR6, URZ, URZ ;  /* 0x000000ff06077290 */ /* 0x000fe4000fffe1ff */
[----:B------:R-:W-:Y:S02]  /*4cb0*/  @!UP0 UIMAD UR6, UR9, UR39, UR5 ;  /* 0x00000027090682a4 */ /* 0x000fe4000f8e0205 */
[----:B------:R-:W-:Y:S02]  /*4cc0*/  UIMAD UR14, UR15, UR4, UR14 ;  /* 0x000000040f0e72a4 */ /* 0x000fe4000f8e020e */
[----:B------:R-:W-:Y:S01]  /*4cd0*/  UIMAD UR13, UR34, UR7, UR13 ;  /* 0x00000007220d72a4 */ /* 0x000fe2000f8e020d */
[----:B------:R-:W-:Y:S02]  /*4ce0*/  @!UP0 UMOV UR5, UR8 ;  /* 0x0000000800058c82 */ /* 0x000fe40008000000 */
[----:B------:R-:W-:Y:S02]  /*4cf0*/  UIMAD UR14, UR5, UR15, UR14 ;  /* 0x0000000f050e72a4 */ /* 0x000fe4000f8e020e */
[----:B------:R-:W-:Y:S11]  /*4d00*/  UIMAD UR13, UR6, UR34, UR13 ;  /* 0x00000022060d72a4 */ /* 0x000ff6000f8e020d */
[----:B------:R-:W-:Y:S01]  /*4d10*/  @!UPT UIADD3 URZ, UPT, UPT, URZ, URZ, URZ ;  /* 0x000000fffffff290 */ /* 0x000fe2000fffe0ff */
.L_x_78:
[----:B------:R-:W3:Y:S01]  /*4d20*/  @!UP3 LDCU.128 UR8, c[0x0][0xb10] ;  /* 0x00016200ff08b7ac */ /* 0x000ee20008000c00 */
[----:B------:R-:W-:Y:S02]  /*4d30*/  ISETP.NE.U32.AND P0, PT, RZ, UR30, PT ;  /* 0x0000001eff007c0c */ /* 0x000fe4000bf05070 */
[----:B------:R-:W-:Y:S02]  /*4d40*/  SHF.L.U32 R4, R11, 0x1f, RZ ;  /* 0x0000001f0b047819 */ /* 0x000fe400000006ff */
[----:B------:R-:W-:Y:S01]  /*4d50*/  ISETP.NE.AND.EX P0, PT, RZ, UR31, PT, P0 ;  /* 0x0000001fff007c0c */ /* 0x000fe2000bf05300 */
[----:B------:R-:W4:Y:S01]  /*4d60*/  @!UP3 LDCU UR5, c[0x0][0xb0c] ;  /* 0x00016180ff05b7ac */ /* 0x000f220008000800 */
[----:B------:R-:W-:Y:S02]  /*4d70*/  USHF.L.U32 UR27, UR20, 0x6, URZ ;  /* 0x00000006141b7899 */ /* 0x000fe400080006ff */
[----:B------:R-:W-:Y:S02]  /*4d80*/  UIMAD UR26, UR24, 0x60, URZ ;  /* 0x00000060181a78a4 */ /* 0x000fe4000f8e02ff */
[----:B---3--:R-:W-:Y:S07]  /*4d90*/  UIMAD.WIDE.U32 UR6, UR14, UR8, URZ ;  /* 0x000000080e0672a5 */ /* 0x008fee000f8e00ff */
[----:B------:R-:W-:Y:S01]  /*4da0*/  @!UP3 UMOV UR4, UR7 ;  /* 0x000000070004bc82 */ /* 0x000fe20008000000 */
[----:B----4-:R-:W-:Y:S02]  /*4db0*/  @!UP3 UISETP.NE.AND UP0, UPT, UR5, 0x1, UPT ;  /* 0x000000010500b88c */ /* 0x010fe4000bf05270 */
[----:B------:R-:W-:Y:S02]  /*4dc0*/  @!UP3 USHF.R.U32.HI UR4, URZ, UR9, UR4 ;  /* 0x00000009ff04b299 */ /* 0x000fe40008011604 */
[----:B------:R-:W-:Y:S02]  /*4dd0*/  UIMAD.WIDE.U32 UR6, UR13, UR11, URZ ;  /* 0x0000000b0d0672a5 */ /* 0x000fe4000f8e00ff */
[----:B------:R-:W-:Y:S02]  /*4de0*/  @!UP3 USEL UR8, UR14, UR4, !UP0 ;  /* 0x000000040e08b287 */ /* 0x000fe4000c000000 */
[----:B------:R-:W-:Y:S03]  /*4df0*/  @!UP3 UISETP.NE.AND UP0, UPT, UR10, 0x1, UPT ;  /* 0x000000010a00b88c */ /* 0x000fe6000bf05270 */
[----:B------:R-:W-:Y:S02]  /*4e00*/  @!UP3 UMOV UR6, UR7 ;  /* 0x000000070006bc82 */ /* 0x000fe40008000000 */
[----:B------:R-:W3:Y:S02]  /*4e10*/  @!UP3 LDCU UR4, c[0x0][0xb20] ;  /* 0x00016400ff04b7ac */ /* 0x000ee40008000800 */
[----:B---3--:R-:W-:Y:S04]  /*4e20*/  @!UP3 USHF.R.U32.HI UR6, URZ, UR4, UR6 ;  /* 0x00000004ff06b299 */ /* 0x008fe80008011606 */
[----:B------:R-:W-:Y:S04]  /*4e30*/  @!UP3 USEL UR6, UR13, UR6, !UP0 ;  /* 0x000000060d06b287 */ /* 0x000fe8000c000000 */
[----:B------:R-:W-:Y:S02]  /*4e40*/  @!UP3 UIADD3 UR4, UPT, UPT, -UR8, UR6, URZ ;  /* 0x000000060804b290 */ /* 0x000fe4000fffe1ff */
[----:B------:R-:W-:Y:S02]  /*4e50*/  @!UP3 UIADD3 UR6, UPT, UPT, UR8, -UR6, URZ ;  /* 0x800000060806b290 */ /* 0x000fe4000fffe0ff */
[----:B------:R-:W-:Y:S02]  /*4e60*/  @!UP3 UIMAD UR14, UR4, UR5, UR14 ;  /* 0x00000005040eb2a4 */ /* 0x000fe4000f8e020e */
[----:B------:R-:W-:Y:S01]  /*4e70*/  @!UP3 UIMAD UR13, UR6, UR10, UR13 ;  /* 0x0000000a060db2a4 */ /* 0x000fe2000f8e020d */
[----:B------:R-:W-:Y:S11]  /*4e80*/  BRA.U UP4, `(.L_x_79) ;  /* 0x0000000104107547 */ /* 0x000ff6000b800000 */
[----:B------:R-:W-:Y:S04]  /*4e90*/  MOV R2, UR38 ;  /* 0x0000002600027c02 */ /* 0x000fe80008000f00 */
[----:B------:R-:W-:Y:S04]  /*4ea0*/  SHF.L.U32 R2, R2, 0x1f, RZ ;  /* 0x0000001f02027819 */ /* 0x000fe800000006ff */
[----:B------:R-:W3:Y:S02]  /*4eb0*/  SYNCS.PHASECHK.TRANS64.TRYWAIT P1, [UR21+0x58], R2 ;  /* 0x00005802ff0075a7 */ /* 0x000ee40008021115 */
[----:B---3--:R-:W-:Y:S05]  /*4ec0*/  @!P1 BRA `(.L_x_80) ;  /* 0x0000003800b89947 */ /* 0x008fea0003800000 */
.L_x_79:
[----:B------:R-:W-:Y:S05]  /*4ed0*/  BRA.U !UP6, `(.L_x_81) ;  /* 0x000000010e387547 */ /* 0x000fea000b800000 */
[----:B------:R-:W-:Y:S01]  /*4ee0*/  UPLOP3.LUT UP1, UPT, UPT, UPT, UP5, 0x80, 0x8 ;  /* 0x000000000008789c */ /* 0x000fe20003f2f050 */
[----:B--2---:R-:W-:Y:S01]  /*4ef0*/  HFMA2 R0, -RZ, RZ, 0, 5.9604644775390625e-08 ;  /* 0x00000001ff007431 */ /* 0x004fe200000001ff */
[----:B------:R-:W2:Y:S01]  /*4f00*/  LDCU.64 UR8, c[0x0][0x358] ;  /* 0x00006b00ff0877ac */ /* 0x000ea20008000a00 */
[----:B------:R-:W-:Y:S03]  /*4f10*/  IMAD.MOV.U32 R45, RZ, RZ, 0x1 ;  /* 0x00000001ff2d7424 */ /* 0x000fe600078e00ff */
[----:B------:R-:W-:Y:S05]  /*4f20*/  PLOP3.LUT P1, PT, PT, PT, UP1, 0x80, 0x8 ;  /* 0x000000000008781c */ /* 0x000fea0003f2f018 */
[----:B------:R-:W3:Y:S01]  /*4f30*/  @UP1 LDCU.64 UR4, c[0x0][0x888] ;  /* 0x00011100ff0417ac */ /* 0x000ee20008000a00 */
[----:B------:R-:W-:Y:S07]  /*4f40*/  @UP1 UIMAD UR6, UR60, UR30, URZ ;  /* 0x0000001e3c0612a4 */ /* 0x000fee000f8e02ff */
[----:B------:R-:W-:Y:S01]  /*4f50*/  @!P1 PRMT R45, R0, 0x7610, R45 ;  /* 0x00007610002d9816 */ /* 0x000fe2000000002d */
[----:B---3--:R-:W-:Y:S06]  /*4f60*/  @UP1 UIMAD.WIDE UR4, UR6, 0x4, UR4 ;  /* 0x00000004060418a5 */ /* 0x008fec000f8e0204 */
[----:B------:R-:W-:Y:S01]  /*4f70*/  IMAD.U32 R6, RZ, RZ, UR4 ;  /* 0x00000004ff067e24 */ /* 0x000fe2000f8e00ff */
[----:B------:R-:W-:Y:S04]  /*4f80*/  MOV R7, UR5 ;  /* 0x0000000500077c02 */ /* 0x000fe80008000f00 */
[----:B------:R-:W3:Y:S01]  /*4f90*/  @!UP1 LDCU UR4, c[0x0][0x880] ;  /* 0x00011000ff0497ac */ /* 0x000ee20008000800 */
[----:B--2--5:R4:W5:Y:S02]  /*4fa0*/  @P1 LDG.E R25, desc[UR8][R6.64] ;  /* 0x0000000806191981 */ /* 0x024964000c1e1900 */
[----:B---34-:R-:W-:Y:S07]  /*4fb0*/  @!P1 IMAD.U32 R25, RZ, RZ, UR4 ;  /* 0x00000004ff199e24 */ /* 0x018fee000f8e00ff */
.L_x_81:
[----:B-----5:R-:W-:Y:S01]  /*4fc0*/  @!P0 FSETP.EQ.AND P2, PT, R25, RZ, PT ;  /* 0x000000ff1900820b */ /* 0x020fe20003f42000 */
[----:B------:R-:W-:Y:S01]  /*4fd0*/  @!UPT UIADD3 URZ, UPT, UPT, URZ, URZ, URZ ;  /* 0x000000fffffff290 */ /* 0x000fe2000fffe0ff */
[----:B------:R-:W-:Y:S11]  /*4fe0*/  @!P0 BRA `(.L_x_82) ;  /* 0x0000000000148947 */ /* 0x000ff60003800000 */
[----:B------:R-:W-:Y:S02]  /*4ff0*/  LOP3.LUT P0, RZ, R45, 0xff, RZ, 0xc0, !PT ;  /* 0x000000ff2dff7812 */ /* 0x000fe4000780c0ff */
[----:B------:R-:W-:Y:S04]  /*5000*/  PLOP3.LUT P2, PT, PT, PT, UP1, 0x80, 0x8 ;  /* 0x000000000008781c */ /* 0x000fe80003f4f018 */
[----:B------:R-:W-:Y:S07]  /*5010*/  PLOP3.LUT P2, PT, P2, PT, PT, 0x8, 0x80 ;  /* 0x000000000080781c */ /* 0x000fee000174e170 */
[----:B------:R-:W-:Y:S11]  /*5020*/  @P0 FSETP.EQ.AND P2, PT, R25, RZ, PT ;  /* 0x000000ff1900020b */ /* 0x000ff60003f42000 */
[----:B------:R-:W-:Y:S02]  /*5030*/  @!UPT UIADD3 URZ, UPT, UPT, URZ, URZ, URZ ;  /* 0x000000fffffff290 */ /* 0x000fe4000fffe0ff */
.L_x_82:
[----:B------:R-:W3:Y:S01]  /*5040*/  SYNCS.PHASECHK.TRANS64.TRYWAIT P0, [UR21+0x38], R4 ;  /* 0x00003804ff0075a7 */ /* 0x000ee20008001115 */
[----:B------:R-:W-:Y:S04]  /*5050*/  ELECT P1, URZ, PT ;  /* 0x0000000000ff782f */ /* 0x000fe80003820000 */
[----:B------:R-:W-:Y:S01]  /*5060*/  PLOP3.LUT P1, PT, P2, P1, PT, 0xf2, 0x2f ;  /* 0x00000000002f781c */ /* 0x000fe20001723e72 */
[----:B------:R-:W-:Y:S01]  /*5070*/  @!UPT UIADD3 URZ, UPT, UPT, URZ, URZ, URZ ;  /* 0x000000fffffff290 */ /* 0x000fe2000fffe0ff */
[----:B---3--:R-:W-:Y:S11]  /*5080*/  @!P0 BRA `(.L_x_83) ;  /* 0x0000003800608947 */ /* 0x008ff60003800000 */
.L_x_157:
[----:B--2---:R-:W-:Y:S01]  /*5090*/  @!P1 IADD3 R2, P0, PT, R12, 0x580, RZ ;  /* 0x000005800c029810 */ /* 0x004fe20007f1e0ff */
[----:B------:R-:W-:Y:S01]  /*50a0*/  VOTEU.ALL UP0, P1 ;  /* 0x0000000000ff7886 */ /* 0x000fe20000800000 */
[----:B------:R-:W-:Y:S01]  /*50b0*/  UMOV UR6, 0x0 ;  /* 0x0000000000067882 */ /* 0x000fe20000000000 */
[----:B------:R-:W-:Y:S01]  /*50c0*/  UMOV UR7, 0x10000000 ;  /* 0x1000000000077882 */ /* 0x000fe20000000000 */
[----:B------:R-:W-:Y:S01]  /*50d0*/  @!P1 R2UR UR5, R2 ;  /* 0x00000000020592ca */ /* 0x000fe200000e0000 */
[----:B------:R-:W-:Y:S01]  /*50e0*/  @!P1 IMAD.X R0, RZ, RZ, R13, P0 ;  /* 0x000000ffff009224 */ /* 0x000fe200000e060d */
[----:B------:R-:W-:Y:S01]  /*50f0*/  @!UP0 UIADD3 UR24, UPT, UPT, UR21, 0x200, URZ ;  /* 0x0000020015188890 */ /* 0x000fe2000fffe0ff */
[----:B------:R-:W-:Y:S01]  /*5100*/  VOTEU.ALL UP0, P1 ;  /* 0x0000000000ff7886 */ /* 0x000fe20000800000 */
[----:B------:R-:W-:Y:S02]  /*5110*/  UMOV UR28, UR60 ;  /* 0x0000003c001c7c82 */ /* 0x000fe40008000000 */
[----:B------:R-:W-:Y:S01]  /*5120*/  @!P1 R2UR UR4, R0 ;  /* 0x00000000000492ca */ /* 0x000fe200000e0000 */
[----:B------:R-:W-:Y:S06]  /*5130*/  @!P1 IMAD.MOV.U32 R0, RZ, RZ, 0x1000 ;  /* 0x00001000ff009424 */ /* 0x000fec00078e00ff */
[----:B------:R-:W-:Y:S06]  /*5140*/  IMAD.U32 R6, RZ, RZ, UR5 ;  /* 0x00000005ff067e24 */ /* 0x000fec000f8e00ff */
[----:B------:R-:W-:Y:S01]  /*5150*/  IMAD.U32 R7, RZ, RZ, UR4 ;  /* 0x00000004ff077e24 */ /* 0x000fe2000f8e00ff */
[----:B------:R-:W-:Y:S04]  /*5160*/  @!P1 R2UR UR4, R6 ;  /* 0x00000000060492ca */ /* 0x000fe800000e0000 */
[----:B------:R-:W-:Y:S11]  /*5170*/  @!P1 R2UR UR5, R7 ;  /* 0x00000000070592ca */ /* 0x000ff600000e0000 */
[----:B------:R-:W-:Y:S02]  /*5180*/  @!UPT UIADD3 URZ, UPT, UPT, URZ, URZ, URZ ;  /* 0x000000fffffff290 */ /* 0x000fe4000fffe0ff */
[----:B------:R2:W-:Y:S01]  /*5190*/  @!UP0 UTMALDG.3D [UR24], [UR4], desc[UR6] ;  /* 0x00000618040085b4 */ /* 0x0005e20008011000 */
[----:B------:R3:W-:Y:S01]  /*51a0*/  @!P1 SYNCS.ARRIVE.TRANS64.RED.A0TR RZ, [UR21+0x20], R0 ;  /* 0x00002000ffff99a7 */ /* 0x0007e20008300415 */
[----:B--2---:R-:W-:Y:S09]  /*51b0*/  UPRMT UR4, UR55, 0x654, UR25 ;  /* 0x0000065437047896 */ /* 0x004ff20008000019 */
[----:B------:R-:W-:Y:S01]  /*51c0*/  SYNCS.ARRIVE.TRANS64.RED.A1T0 RZ, [UR4], RZ ;  /* 0x000000ffffff79a7 */ /* 0x000fe20008100404 */
[----:B------:R-:W2:Y:S02]  /*51d0*/  SYNCS.PHASECHK.TRANS64.TRYWAIT P0, [UR21+0x40], R4 ;  /* 0x00004004ff0075a7 */ /* 0x000ea40008001115 */
[----:B--23--:R-:W-:Y:S05]  /*51e0*/  @!P0 BRA `(.L_x_84) ;  /* 0x0000003800208947 */ /* 0x00cfea0003800000 */
.L_x_159:
[----:B------:R-:W-:Y:S01]  /*51f0*/  @!P1 IADD3 R2, P0, PT, R12, 0x580, RZ ;  /* 0x000005800c029810 */ /* 0x000fe20007f1e0ff */
[----:B------:R-:W-:Y:S01]  /*5200*/  VOTEU.ALL UP0, P1 ;  /* 0x0000000000ff7886 */ /* 0x000fe20000800000 */
[----:B------:R-:W-:Y:S01]  /*5210*/  UMOV UR6, 0x0 ;  /* 0x0000000000067882 */ /* 0x000fe20000000000 */
[----:B------:R-:W-:Y:S01]  /*5220*/  UMOV UR7, 0x10000000 ;  /* 0x1000000000077882 */ /* 0x000fe20000000000 */
[----:B------:R-:W-:Y:S01]  /*5230*/  @!P1 R2UR UR5, R2 ;  /* 0x00000000020592ca */ /* 0x000fe200000e0000 */
[----:B--2---:R-:W-:Y:S01]  /*5240*/  @!P1 IMAD.X R0, RZ, RZ, R13, P0 ;  /* 0x000000ffff009224 */ /* 0x004fe200000e060d */
[----:B------:R-:W-:Y:S01]  /*5250*/  @!UP0 UIADD3 UR18, UPT, UPT, UR26, 0x20, URZ ;  /* 0x000000201a128890 */ /* 0x000fe2000fffe0ff */
[----:B------:R-:W-:Y:S01]  /*5260*/  VIADD R10, R10, 0x1 ;  /* 0x000000010a0a7836 */ /* 0x000fe20000000000 */
[----:B------:R-:W-:Y:S02]  /*5270*/  @!UP0 UIADD3 UR16, UPT, UPT, UR21, 0x1200, URZ ;  /* 0x0000120015108890 */ /* 0x000fe4000fffe0ff */
[----:B------:R-:W-:Y:S01]  /*5280*/  @!P1 R2UR UR4, R0 ;  /* 0x00000000000492ca */ /* 0x000fe200000e0000 */
[----:B------:R-:W-:Y:S01]  /*5290*/  VOTEU.ALL UP0, P1 ;  /* 0x0000000000ff7886 */ /* 0x000fe20000800000 */
[----:B------:R-:W-:Y:S01]  /*52a0*/  UMOV UR19, UR27 ;  /* 0x0000001b00137c82 */ /* 0x000fe20008000000 */
[----:B------:R-:W-:Y:S01]  /*52b0*/  UMOV UR20, UR60 ;  /* 0x0000003c00147c82 */ /* 0x000fe20008000000 */
[----:B------:R-:W-:Y:S03]  /*52c0*/  @!P1 IMAD.MOV.U32 R0, RZ, RZ, 0x1000 ;  /* 0x00001000ff009424 */ /* 0x000fe600078e00ff */
        /* <DEDUP_REMOVED lines=11> */
.L_x_161:
[----:B------:R-:W-:Y:S01]  /*5380*/  @!P1 IADD3 R2, P0, PT, R12, 0x580, RZ ;  /* 0x000005800c029810 */ /* 0x000fe20007f1e0ff */
[----:B------:R-:W-:Y:S01]  /*5390*/  VOTEU.ALL UP0, P1 ;  /* 0x0000000000ff7886 */ /* 0x000fe20000800000 */
[----:B------:R-:W-:Y:S01]  /*53a0*/  UMOV UR6, 0x0 ;  /* 0x0000000000067882 */ /* 0x000fe20000000000 */
[----:B------:R-:W-:Y:S01]  /*53b0*/  UMOV UR7, 0x10000000 ;  /* 0x1000000000077882 */ /* 0x000fe20000000000 */
[----:B------:R-:W-:Y:S01]  /*53c0*/  @!P1 R2UR UR5, R2 ;  /* 0x00000000020592ca */ /* 0x000fe200000e0000 */
[----:B--2---:R-:W-:Y:S01]  /*53d0*/  @!P1 IMAD.X R0, RZ, RZ, R13, P0 ;  /* 0x000000ffff009224 */ /* 0x004fe200000e060d */
[----:B------:R-:W-:Y:S01]  /*53e0*/  @!UP0 UIADD3 UR10, UPT, UPT, UR26, 0x40, URZ ;  /* 0x000000401a0a8890 */ /* 0x000fe2000fffe0ff */
[----:B------:R-:W-:Y:S01]  /*53f0*/  R2UR UR18, R47 ;  /* 0x000000002f1272ca */ /* 0x000fe200000e0000 */
[----:B------:R-:W-:Y:S01]  /*5400*/  @!UP0 UIADD3 UR8, UPT, UPT, UR21, 0x2200, URZ ;  /* 0x0000220015088890 */ /* 0x000fe2000fffe0ff */
[----:B------:R-:W-:Y:S01]  /*5410*/  R2UR UR16, R48 ;  /* 0x00000000301072ca */ /* 0x000fe200000e0000 */
[----:B------:R-:W-:Y:S01]  /*5420*/  @!UP0 UIADD3 UR9, UPT, UPT, UR21, 0x30, URZ ;  /* 0x0000003015098890 */ /* 0x000fe2000fffe0ff */
[----:B------:R-:W-:Y:S01]  /*5430*/  @!P1 R2UR UR4, R0 ;  /* 0x00000000000492ca */ /* 0x000fe200000e0000 */
[----:B------:R-:W-:Y:S01]  /*5440*/  VOTEU.ALL UP0, P1 ;  /* 0x0000000000ff7886 */ /* 0x000fe20000800000 */
[----:B------:R-:W-:Y:S01]  /*5450*/  UMOV UR11, UR27 ;  /* 0x0000001b000b7c82 */ /* 0x000fe20008000000 */
[----:B------:R-:W-:Y:S01]  /*5460*/  UMOV UR12, UR60 ;  /* 0x0000003c000c7c82 */ /* 0x000fe20008000000 */
[C---:B------:R-:W-:Y:S01]  /*5470*/  ISETP.NE.AND P0, PT, R10.reuse, 0x2, PT ;  /* 0x000000020a00780c */ /* 0x040fe20003f05270 */
[----:B------:R-:W-:Y:S01]  /*5480*/  UMOV UR60, UR29 ;  /* 0x0000001d003c7c82 */ /* 0x000fe20008000000 */
[----:B------:R-:W-:Y:S01]  /*5490*/  IMAD.U32 R4, RZ, RZ, UR5 ;  /* 0x00000005ff047e24 */ /* 0x000fe2000f8e00ff */
[----:B------:R-:W-:Y:S01]  /*54a0*/  LOP3.LUT R11, R11, 0x1, RZ, 0x3c, !PT ;  /* 0x000000010b0b7812 */ /* 0x000fe200078e3cff */
[----:B------:R-:W-:Y:S01]  /*54b0*/  UPLOP3.LUT UP4, UPT, UPT, UPT, UPT, 0x80, 0x8 ;  /* 0x000000000008789c */ /* 0x000fe20003f8f070 */
[----:B------:R-:W-:Y:S01]  /*54c0*/  SEL R0, RZ, 0x1, P0 ;  /* 0x00000001ff007807 */ /* 0x000fe20000000000 */
[----:B------:R-:W-:Y:S01]  /*54d0*/  UIADD3 UR24, UPT, UPT, UR13, UR18, URZ ;  /* 0x000000120d187290 */ /* 0x000fe2000fffe0ff */
[----:B------:R-:W-:Y:S01]  /*54e0*/  SEL R10, R10, RZ, P0 ;  /* 0x000000ff0a0a7207 */ /* 0x000fe20000000000 */
[----:B------:R-:W-:Y:S01]  /*54f0*/  UIADD3 UR20, UPT, UPT, UR14, UR16, URZ ;  /* 0x000000100e147290 */ /* 0x000fe2000fffe0ff */
[----:B------:R-:W-:Y:S01]  /*5500*/  IMAD.U32 R5, RZ, RZ, UR4 ;  /* 0x00000004ff057e24 */ /* 0x000fe2000f8e00ff */
[----:B------:R-:W-:Y:S02]  /*5510*/  @!P1 R2UR UR4, R4 ;  /* 0x00000000040492ca */ /* 0x000fe400000e0000 */
[----:B------:R-:W-:Y:S02]  /*5520*/  LOP3.LUT R9, R9, R0, RZ, 0x3c, !PT ;  /* 0x0000000009097212 */ /* 0x000fe400078e3cff */
[----:B------:R-:W-:Y:S11]  /*5530*/  @!P1 R2UR UR5, R5 ;  /* 0x00000000050592ca */ /* 0x000ff600000e0000 */
[----:B------:R-:W-:Y:S02]  /*5540*/  @!UPT UIADD3 URZ, UPT, UPT, URZ, URZ, URZ ;  /* 0x000000fffffff290 */ /* 0x000fe4000fffe0ff */
[----:B------:R2:W-:Y:S01]  /*5550*/  @!UP0 UTMALDG.3D [UR8], [UR4], desc[UR6] ;  /* 0x00000608040085b4 */ /* 0x0005e20008011000 */
[----:B------:R2:W-:Y:S01]  /*5560*/  @!P1 SYNCS.ARRIVE.TRANS64.RED.A0TR RZ, [UR21+0x30], R3 ;  /* 0x00003003ffff99a7 */ /* 0x0005e20008300415 */
[----:B------:R-:W-:Y:S01]  /*5570*/  SYNCS.ARRIVE.TRANS64.RED.A1T0 RZ, [UR40], RZ ;  /* 0x000000ffffff79a7 */ /* 0x000fe20008100428 */
[----:B------:R-:W-:Y:S05]  /*5580*/  BRA.U UP2, `(.L_x_86) ;  /* 0xfffffff102a87547 */ /* 0x000fea000b83ffff */
[----:B------:R-:W-:-:S04]  /*5590*/  SHF.L.U32 R2, R11, 0x1f, RZ ;  /* 0x0000001f0b027819 */ /* 0x000fc800000006ff */
[----:B------:R-:W3:Y:S02]  /*55a0*/  SYNCS.PHASECHK.TRANS64.TRYWAIT P0, [UR21+0x38], R2 ;  /* 0x00003802ff0075a7 */ /* 0x000ee40008001115 */
[----:B---3--:R-:W-:Y:S05]  /*55b0*/  @!P0 BRA `(.L_x_87) ;  /* 0x00000034005c8947 */ /* 0x008fea0003800000 */
.L_x_163:
[----:B------:R-:W4:Y:S02]  /*55c0*/  SYNCS.PHASECHK.TRANS64.TRYWAIT P0, [UR21+0x40], R2 ;  /* 0x00004002ff0075a7 */ /* 0x000f240008001115 */
[----:B----4-:R-:W-:Y:S05]  /*55d0*/  @!P0 BRA `(.L_x_88) ;  /* 0x00000034006c8947 */ /* 0x010fea0003800000 */
.L_x_165:
[----:B---3--:R-:W-:-:S07]  /*55e0*/  MOV R0, UR21 ;  /* 0x0000001500007c02 */ /* 0x008fce0008000f00 */
.L_x_89:
[----:B---3--:R-:W-:-:S04]  /*55f0*/  SHF.L.U32 R2, R11, 0x1f, RZ ;  /* 0x0000001f0b027819 */ /* 0x008fc800000006ff */
[----:B------:R3:W4:Y:S03]  /*5600*/  SYNCS.PHASECHK.TRANS64.TRYWAIT P0, [R0+URZ+0x48], R2 ;  /* 0x00004802000075a7 */ /* 0x00072600080011ff */
[----:B----4-:R-:W-:Y:S05]  /*5610*/  @!P0 NANOSLEEP.SYNCS 0x989680 ;  /* 0x009896800000895d */ /* 0x010fea0003900000 */
[----:B------:R-:W4:Y:S02]  /*5620*/  @!P0 SYNCS.PHASECHK.TRANS64 P0, [R0+URZ+0x48], R2 ;  /* 0x00004802000085a7 */ /* 0x000f2400080010ff */
[----:B-12-4-:R-:W-:Y:S05]  /*5630*/  @P0 EXIT ;  /* 0x000000000000094d */ /* 0x016fea0003800000 */
[----:B------:R-:W-:Y:S05]  /*5640*/  BRA `(.L_x_89) ;  /* 0xfffffffc00e87947 */ /* 0x000fea000383ffff */
.L_x_76:
[----:B------:R-:W-:-:S06]  /*5650*/  UISETP.GE.AND UP0, UPT, UR18, 0x4, UPT ;  /* 0x000000041200788c */ /* 0x000fcc000bf06270 */
[----:B------:R-:W-:-:S13]  /*5660*/  PLOP3.LUT P0, PT, PT, PT, UP0, 0x80, 0x8 ;  /* 0x000000000008781c */ /* 0x000fda0003f0f008 */
[----:B-1----:R-:W-:Y:S05]  /*5670*/  @!P0 EXIT ;  /* 0x000000000000894d */ /* 0x002fea0003800000 */
[----:B------:R-:W-:Y:S01]  /*5680*/  BAR.SYNC.DEFER_BLOCKING 0x6, 0xa0 ;  /* 0x0182800000007b1d */ /* 0x000fe20000010000 */
[C---:B------:R-:W-:Y:S01]  /*5690*/  IMAD.SHL.U32 R3, R57.reuse, 0x20, RZ ;  /* 0x0000002039037824 */ /* 0x040fe200078e00ff */
[----:B------:R-:W-:Y:S01]  /*56a0*/  SHF.R.U32.HI R5, RZ, 0x1, R57 ;  /* 0x00000001ff057819 */ /* 0x000fe20000011639 */
[C---:B------:R-:W-:Y:S01]  /*56b0*/  IMAD.SHL.U32 R2, R57.reuse, 0x10, RZ ;  /* 0x0000001039027824 */ /* 0x040fe200078e00ff */
[C---:B------:R-:W-:Y:S01]  /*56c0*/  LOP3.LUT P0, RZ, R57.reuse, 0x4, RZ, 0xc0, !PT ;  /* 0x0000000439ff7812 */ /* 0x040fe2000780c0ff */
[----:B------:R-:W-:Y:S01]  /*56d0*/  IMAD.SHL.U32 R44, R57, 0x4, RZ ;  /* 0x00000004392c7824 */ /* 0x000fe200078e00ff */
[----:B------:R-:W-:Y:S02]  /*56e0*/  UMOV UR43, 0x400 ;  /* 0x00000400002b7882 */ /* 0x000fe40000000000 */
[----:B------:R-:W1:Y:S01]  /*56f0*/  LDC.64 R42, c[0x0][0x8b0] ;  /* 0x00022c00ff2a7b82 */ /* 0x000e620000000a00 */
[----:B------:R-:W-:Y:S01]  /*5700*/  ULEA UR43, UR55, UR43, 0x18 ;  /* 0x0000002b372b7291 */ /* 0x000fe2000f8ec0ff */
[----:B------:R-:W-:Y:S01]  /*5710*/  LOP3.LUT R4, R3, 0xc0, RZ, 0xc0, !PT ;  /* 0x000000c003047812 */ /* 0x000fe200078ec0ff */
[----:B------:R-:W-:Y:S01]  /*5720*/  IMAD.MOV.U32 R56, RZ, RZ, 0x20 ;  /* 0x00000020ff387424 */ /* 0x000fe200078e00ff */
[----:B------:R-:W-:Y:S01]  /*5730*/  LOP3.LUT R2, R2, 0x600, RZ, 0xc0, !PT ;  /* 0x0000060002027812 */ /* 0x000fe200078ec0ff */
[----:B------:R-:W-:Y:S01]  /*5740*/  UIADD3 UR4, UPT, UPT, UR43, 0x200, URZ ;  /* 0x000002002b047890 */ /* 0x000fe2000fffe0ff */
[----:B------:R-:W-:Y:S01]  /*5750*/  LOP3.LUT R44, R4, 0x18, R44, 0xf8, !PT ;  /* 0x00000018042c7812 */ /* 0x000fe200078ef82c */
[----:B------:R-:W-:Y:S01]  /*5760*/  IMAD.U32 R4, R57, 0x10000, RZ ;  /* 0x0001000039047824 */ /* 0x000fe200078e00ff */
[----:B------:R-:W2:Y:S01]  /*5770*/  LDC.64 R40, c[0x0][0x8a8] ;  /* 0x00022a00ff287b82 */ /* 0x000ea20000000a00 */
[----:B------:R-:W-:Y:S01]  /*5780*/  LOP3.LUT R2, R2, 0x20, R3, 0xf8, !PT ;  /* 0x0000002002027812 */ /* 0x000fe200078ef803 */
[----:B------:R-:W-:Y:S01]  /*5790*/  IMAD.MOV.U32 R55, RZ, RZ, 0x1 ;  /* 0x00000001ff377424 */ /* 0x000fe200078e00ff */
[----:B------:R-:W-:Y:S01]  /*57a0*/  LOP3.LUT R44, R44, 0x8, R5, 0x78, !PT ;  /* 0x000000082c2c7812 */ /* 0x000fe200078e7805 */
[----:B------:R-:W-:Y:S01]  /*57b0*/  IMAD.MOV.U32 R22, RZ, RZ, RZ ;  /* 0x000000ffff167224 */ /* 0x000fe200078e00ff */
[----:B------:R-:W-:Y:S01]  /*57c0*/  LOP3.LUT R3, R2, 0x100, R3, 0xf8, !PT ;  /* 0x0000010002037812 */ /* 0x000fe200078ef803 */
[----:B------:R-:W-:Y:S01]  /*57d0*/  IMAD.MOV.U32 R54, RZ, RZ, RZ ;  /* 0x000000ffff367224 */ /* 0x000fe200078e00ff */
[----:B------:R-:W-:-:S02]  /*57e0*/  LOP3.LUT R2, R4, 0x600000, RZ, 0xc0, !PT ;  /* 0x0060000004027812 */ /* 0x000fc400078ec0ff */
[----:B------:R-:W-:Y:S01]  /*57f0*/  CS2R R52, SRZ ;  /* 0x0000000000347805 */ /* 0x000fe2000001ff00 */
[----:B------:R-:W3:Y:S01]  /*5800*/  LDS R0, [UR43+0x110] ;  /* 0x0001102bff007984 */ /* 0x000ee20008000800 */
[----:B------:R-:W-:Y:S01]  /*5810*/  LOP3.LUT R44, R3, R44, RZ, 0xfc, !PT ;  /* 0x0000002c032c7212 */ /* 0x000fe200078efcff */
[----:B------:R-:W-:Y:S01]  /*5820*/  IMAD.U32 R50, RZ, RZ, UR4 ;  /* 0x00000004ff327e24 */ /* 0x000fe2000f8e00ff */
[----:B------:R-:W-:Y:S01]  /*5830*/  LOP3.LUT R57, R57, 0x60, RZ, 0xc0, !PT ;  /* 0x0000006039397812 */ /* 0x000fe200078ec0ff */
[----:B------:R-:W4:Y:S01]  /*5840*/  LDCU UR53, c[0x0][0x370] ;  /* 0x00006e00ff3577ac */ /* 0x000f220008000800 */
[----:B------:R-:W-:Y:S01]  /*5850*/  SEL R56, R56, 0xffffffe0, !P0 ;  /* 0xffffffe038387807 */ /* 0x000fe20004000000 */
[----:B------:R-:W1:Y:S01]  /*5860*/  LDCU UR42, c[0x0][0xb0c] ;  /* 0x00016180ff2a77ac */ /* 0x000e620008000800 */
[----:B------:R-:W1:Y:S01]  /*5870*/  LDCU UR38, c[0x0][0xb30] ;  /* 0x00016600ff2677ac */ /* 0x000e620008000800 */
[----:B------:R-:W1:Y:S01]  /*5880*/  LDCU.64 UR50, c[0x0][0x888] ;  /* 0x00011100ff3277ac */ /* 0x000e620008000a00 */
[----:B------:R-:W1:Y:S01]  /*5890*/  LDCU.64 UR40, c[0x0][0xb28] ;  /* 0x00016500ff2877ac */ /* 0x000e620008000a00 */
[----:B------:R-:W1:Y:S01]  /*58a0*/  LDCU.64 UR62, c[0x0][0x890] ;  /* 0x00011200ff3e77ac */ /* 0x000e620008000a00 */
[----:B------:R-:W1:Y:S01]  /*58b0*/  LDCU.128 UR56, c[0x0][0xb10] ;  /* 0x00016200ff3877ac */ /* 0x000e620008000c00 */
[----:B------:R-:W1:Y:S01]  /*58c0*/  LDCU UR52, c[0x0][0x374] ;  /* 0x00006e80ff3477ac */ /* 0x000e620008000800 */
[----:B------:R-:W-:Y:S01]  /*58d0*/  UMOV UR49, URZ ;  /* 0x000000ff00317c82 */ /* 0x000fe20008000000 */
[----:B------:R-:W-:Y:S01]  /*58e0*/  UMOV UR48, URZ ;  /* 0x000000ff00307c82 */ /* 0x000fe20008000000 */
[----:B-1234-:R-:W-:-:S07]  /*58f0*/  IMAD.IADD R2, R0, 0x1, R2 ;  /* 0x0000000100027824 */ /* 0x01efce00078e0202 */
.L_x_126:
[C---:B-1----:R-:W-:Y:S02]  /*5900*/  LEA R8, R52.reuse, UR43, 0x3 ;  /* 0x0000002b34087c11 */ /* 0x042fe4000f8e18ff */
[----:B------:R-:W-:Y:S02]  /*5910*/  SHF.L.U32 R0, R53, 0x1f, RZ ;  /* 0x0000001f35007819 */ /* 0x000fe400000006ff */
[----:B------:R-:W-:Y:S02]  /*5920*/  LEA R4, R52, UR43, 0x4 ;  /* 0x0000002b34047c11 */ /* 0x000fe4000f8e20ff */
[----:B------:R-:W1:Y:S02]  /*5930*/  SYNCS.PHASECHK.TRANS64.TRYWAIT P0, [R8+URZ+0x60], R0 ;  /* 0x00006000080075a7 */ /* 0x000e6400080011ff */
[----:B-12---:R-:W-:Y:S05]  /*5940*/  @!P0 BRA `(.L_x_90) ;  /* 0x0000003000a88947 */ /* 0x006fea0003800000 */
.L_x_166:
[----:B------:R-:W2:Y:S01]  /*5950*/  LDS.128 R4, [R4+0xf0] ;  /* 0x0000f00004047984 */ /* 0x000ea20000000c00 */
[----:B------:R-:W-:Y:S01]  /*5960*/  UISETP.GE.AND UP0, UPT, UR39, 0x1, UPT ;  /* 0x000000012700788c */ /* 0x000fe2000bf06270 */
[----:B------:R-:W-:Y:S01]  /*5970*/  @!PT LDS RZ, [RZ] ;  /* 0x00000000fffff984 */ /* 0x000fe20000000800 */
[----:B------:R-:W-:Y:S01]  /*5980*/  @!PT LDS RZ, [RZ] ;  /* 0x00000000fffff984 */ /* 0x000fe20000000800 */
[----:B------:R-:W-:Y:S01]  /*5990*/  @!PT LDS RZ, [RZ] ;  /* 0x00000000fffff984 */ /* 0x000fe20000000800 */
[----:B------:R-:W-:Y:S01]  /*59a0*/  @!PT LDS RZ, [RZ] ;  /* 0x00000000fffff984 */ /* 0x000fe20000000800 */
[----:B------:R3:W-:Y:S06]  /*59b0*/  MEMBAR.ALL.CTA ;  /* 0x0000000000007992 */ /* 0x0007ec0000008000 */
[----:B---3--:R-:W3:Y:S01]  /*59c0*/  FENCE.VIEW.ASYNC.S ;  /* 0x00000000000073c6 */ /* 0x008ee20000000000 */
[----:B--2---:R-:W-:Y:S11]  /*59d0*/  LOP3.LUT P0, RZ, R6, 0x1, RZ, 0xc0, !PT ;  /* 0x0000000106ff7812 */ /* 0x004ff6000780c0ff */
[----:B------:R-:W-:Y:S02]  /*59e0*/  @!UPT UIADD3 URZ, UPT, UPT, URZ, URZ, URZ ;  /* 0x000000fffffff290 */ /* 0x000fe4000fffe0ff */
[----:B---3--:R-:W-:Y:S01]  /*59f0*/  VOTEU.ANY UP1, P0 ;  /* 0x0000000000ff7886 */ /* 0x008fe20000020100 */
[----:B------:R-:W-:Y:S01]  /*5a00*/  PLOP3.LUT P0, PT, PT, PT, UP1, 0x80, 0x8 ;  /* 0x000000000008781c */ /* 0x000fe20003f0f018 */
[----:B------:R-:W-:Y:S11]  /*5a10*/  UP2UR UR61, UPR, URZ, 0x2 ;  /* 0x00000002ff3d7883 */ /* 0x000ff60008000000 */
[----:B------:R-:W-:Y:S01]  /*5a20*/  @!UPT UIADD3 URZ, UPT, UPT, URZ, URZ, URZ ;  /* 0x000000fffffff290 */ /* 0x000fe2000fffe0ff */
[----:B-1----:R-:W-:Y:S02]  /*5a30*/  @P0 SHF.R.U32.HI R0, RZ, 0x10, R5 ;  /* 0x00000010ff000819 */ /* 0x002fe40000011605 */
        /* <DEDUP_REMOVED lines=12> */
[----:B------:R-:W2:Y:S01]  /*5b00*/  LDCU UR12, c[0x0][0xb20] ;  /* 0x00016400ff0c77ac */ /* 0x000ea20008000800 */
[----:B------:R-:W-:Y:S02]  /*5b10*/  UIMAD.WIDE.U32 UR4, UR52, UR59, URZ ;  /* 0x0000003b340472a5 */ /* 0x000fe4000f8e00ff */
[----:B------:R-:W-:Y:S02]  /*5b20*/  UIMAD.WIDE.U32 UR6, UR53, UR56, URZ ;  /* 0x00000038350672a5 */ /* 0x000fe4000f8e00ff */
[----:B------:R-:W-:Y:S02]  /*5b30*/  UISETP.NE.AND UP0, UPT, UR58, 0x1, UPT ;  /* 0x000000013a00788c */ /* 0x000fe4000bf05270 */
[----:B------:R-:W-:Y:S02]  /*5b40*/  UIMAD.WIDE.U32 UR8, UR36, UR59, URZ ;  /* 0x0000003b240872a5 */ /* 0x000fe4000f8e00ff */
[----:B------:R-:W-:Y:S02]  /*5b50*/  UIMAD.WIDE.U32 UR10, UR37, UR56, URZ ;  /* 0x00000038250a72a5 */ /* 0x000fe4000f8e00ff */
[----:B------:R-:W-:Y:S02]  /*5b60*/  UISETP.NE.AND UP1, UPT, UR42, 0x1, UPT ;  /* 0x000000012a00788c */ /* 0x000fe4000bf25270 */
[----:B------:R-:W-:Y:S01]  /*5b70*/  UISETP.NE.AND UP2, UPT, UR39, 0x1, UPT ;  /* 0x000000012700788c */ /* 0x000fe2000bf45270 */
[----:B------:R-:W-:Y:S02]  /*5b80*/  UMOV UR4, UR5 ;  /* 0x0000000500047c82 */ /* 0x000fe40008000000 */
[----:B--2---:R-:W-:Y:S03]  /*5b90*/  USHF.R.U32.HI UR5, URZ, UR12, UR4 ;  /* 0x0000000cff057299 */ /* 0x004fe60008011604 */
[----:B------:R-:W-:Y:S02]  /*5ba0*/  UMOV UR4, UR7 ;  /* 0x0000000700047c82 */ /* 0x000fe40008000000 */
[----:B------:R-:W-:Y:S02]  /*5bb0*/  USHF.R.U32.HI UR7, URZ, UR57, UR4 ;  /* 0x00000039ff077299 */ /* 0x000fe40008011604 */
[----:B------:R-:W-:Y:S02]  /*5bc0*/  USEL UR4, UR52, UR5, !UP0 ;  /* 0x0000000534047287 */ /* 0x000fe4000c000000 */
[----:B------:R-:W-:Y:S01]  /*5bd0*/  USEL UR7, UR53, UR7, !UP1 ;  /* 0x0000000735077287 */ /* 0x000fe2000c800000 */
[----:B------:R-:W-:Y:S01]  /*5be0*/  UMOV UR5, UR9 ;  /* 0x0000000900057c82 */ /* 0x000fe20008000000 */
[----:B------:R-:W-:Y:S02]  /*5bf0*/  UIMAD.WIDE.U32 UR8, UR4, UR40, URZ ;  /* 0x00000028040872a5 */ /* 0x000fe4000f8e00ff */
[----:B------:R-:W-:Y:S03]  /*5c00*/  USHF.R.U32.HI UR6, URZ, UR12, UR5 ;  /* 0x0000000cff067299 */ /* 0x000fe60008011605 */
[----:B------:R-:W-:Y:S01]  /*5c10*/  UMOV UR5, UR11 ;  /* 0x0000000b00057c82 */ /* 0x000fe20008000000 */
[----:B------:R-:W-:Y:S02]  /*5c20*/  UIMAD.WIDE.U32 UR10, UR7, UR40, URZ ;  /* 0x00000028070a72a5 */ /* 0x000fe4000f8e00ff */
[----:B------:R-:W-:Y:S02]  /*5c30*/  USHF.R.U32.HI UR12, URZ, UR57, UR5 ;  /* 0x00000039ff0c7299 */ /* 0x000fe40008011605 */
[----:B------:R-:W-:Y:S01]  /*5c40*/  USEL UR6, UR36, UR6, !UP0 ;  /* 0x0000000624067287 */ /* 0x000fe2000c000000 */
[----:B------:R-:W-:Y:S02]  /*5c50*/  UMOV UR5, UR9 ;  /* 0x0000000900057c82 */ /* 0x000fe40008000000 */
[----:B------:R-:W-:Y:S01]  /*5c60*/  UMOV UR10, UR11 ;  /* 0x0000000b000a7c82 */ /* 0x000fe20008000000 */
[----:B------:R-:W-:Y:S02]  /*5c70*/  @UP2 USHF.R.U32.HI UR4, URZ, UR41, UR5 ;  /* 0x00000029ff042299 */ /* 0x000fe40008011605 */
[----:B------:R-:W-:Y:S02]  /*5c80*/  @UP2 USHF.R.U32.HI UR7, URZ, UR41, UR10 ;  /* 0x00000029ff072299 */ /* 0x000fe4000801160a */
[----:B------:R-:W-:Y:S02]  /*5c90*/  UIMAD UR4, UR39, UR4, URZ ;  /* 0x00000004270472a4 */ /* 0x000fe4000f8e02ff */
[----:B------:R-:W-:Y:S02]  /*5ca0*/  UIMAD.WIDE.U32 UR10, UR6, UR40, URZ ;  /* 0x00000028060a72a5 */ /* 0x000fe4000f8e00ff */
[----:B------:R-:W-:Y:S02]  /*5cb0*/  USEL UR5, UR37, UR12, !UP1 ;  /* 0x0000000c25057287 */ /* 0x000fe4000c800000 */
[----:B------:R-:W-:Y:S02]  /*5cc0*/  UIMAD UR8, UR39, UR7, URZ ;  /* 0x00000007270872a4 */ /* 0x000fe4000f8e02ff */
[----:B------:R-:W-:Y:S03]  /*5cd0*/  UISETP.GE.AND UP0, UPT, UR6, UR4, UPT ;  /* 0x000000040600728c */ /* 0x000fe6000bf06270 */
[----:B------:R-:W-:Y:S01]  /*5ce0*/  UMOV UR4, UR11 ;  /* 0x0000000b00047c82 */ /* 0x000fe20008000000 */
[----:B------:R-:W-:Y:S02]  /*5cf0*/  UISETP.GE.OR UP0, UPT, UR5, UR8, UP0 ;  /* 0x000000080500728c */ /* 0x000fe40008706670 */
[----:B------:R-:W-:Y:S02]  /*5d00*/  USHF.R.U32.HI UR4, URZ, UR41, UR4 ;  /* 0x00000029ff047299 */ /* 0x000fe40008011604 */
[----:B------:R-:W-:Y:S02]  /*5d10*/  UIMAD.WIDE.U32 UR8, UR5, UR40, URZ ;  /* 0x00000028050872a5 */ /* 0x000fe4000f8e00ff */
[----:B------:R-:W-:Y:S02]  /*5d20*/  USEL UR11, UR6, UR4, !UP2 ;  /* 0x00000004060b7287 */ /* 0x000fe4000d000000 */
[----:B------:R-:W-:Y:S02]  /*5d30*/  UIADD3 UR8, UPT, UPT, -UR5, URZ, URZ ;  /* 0x000000ff05087290 */ /* 0x000fe4000fffe1ff */
[----:B------:R-:W-:Y:S01]  /*5d40*/  UIADD3 UR10, UPT, UPT, -UR11, URZ, URZ ;  /* 0x000000ff0b0a7290 */ /* 0x000fe2000fffe1ff */
[----:B------:R-:W-:Y:S01]  /*5d50*/  @!UP0 UMOV UR4, UR9 ;  /* 0x0000000900048c82 */ /* 0x000fe20008000000 */
[----:B------:R-:W-:Y:S02]  /*5d60*/  UIADD3 UR9, UPT, UPT, -UR6, URZ, URZ ;  /* 0x000000ff06097290 */ /* 0x000fe4000fffe1ff */
[----:B------:R-:W-:Y:S02]  /*5d70*/  @!UP0 USHF.R.U32.HI UR4, URZ, UR41, UR4 ;  /* 0x00000029ff048299 */ /* 0x000fe40008011604 */
[----:B------:R-:W-:Y:S02]  /*5d80*/  UIMAD UR10, UR39, UR10, UR6 ;  /* 0x0000000a270a72a4 */ /* 0x000fe4000f8e0206 */
[----:B------:R-:W-:Y:S04]  /*5d90*/  @!UP0 USEL UR4, UR5, UR4, !UP2 ;  /* 0x0000000405048287 */ /* 0x000fe8000d000000 */
[----:B------:R-:W-:Y:S02]  /*5da0*/  @!UP0 UIMAD UR10, UR7, UR10, UR4 ;  /* 0x0000000a070a82a4 */ /* 0x000fe4000f8e0204 */
[----:B------:R-:W-:Y:S02]  /*5db0*/  @!UP0 UIADD3 UR11, UPT, UPT, UR11, -UR4, URZ ;  /* 0x800000040b0b8290 */ /* 0x000fe4000fffe0ff */
[----:B------:R-:W-:Y:S02]  /*5dc0*/  UIMAD UR7, UR42, UR8, UR37 ;  /* 0x000000082a0772a4 */ /* 0x000fe4000f8e0225 */
[----:B------:R-:W-:Y:S02]  /*5dd0*/  @!UP0 UIMAD UR6, UR11, UR39, UR5 ;  /* 0x000000270b0682a4 */ /* 0x000fe4000f8e0205 */
[----:B------:R-:W-:Y:S01]  /*5de0*/  UIMAD UR4, UR58, UR9, UR36 ;  /* 0x000000093a0472a4 */ /* 0x000fe2000f8e0224 */
[----:B------:R-:W-:Y:S02]  /*5df0*/  @!UP0 UMOV UR5, UR10 ;  /* 0x0000000a00058c82 */ /* 0x000fe40008000000 */
[----:B------:R-:W-:Y:S02]  /*5e00*/  UIMAD UR37, UR5, UR42, UR7 ;  /* 0x0000002a052572a4 */ /* 0x000fe4000f8e0207 */
[----:B------:R-:W-:Y:S11]  /*5e10*/  UIMAD UR36, UR6, UR58, UR4 ;  /* 0x0000003a062472a4 */ /* 0x000ff6000f8e0204 */
[----:B------:R-:W-:Y:S01]  /*5e20*/  @!UPT UIADD3 URZ, UPT, UPT, URZ, URZ, URZ ;  /* 0x000000fffffff290 */ /* 0x000fe2000fffe0ff */
.L_x_91:
[----:B------:R-:W-:Y:S01]  /*5e30*/  UISETP.NE.AND UP0, UPT, UR38, 0x1, UPT ;  /* 0x000000012600788c */ /* 0x000fe2000bf05270 */
[----:B------:R-:W-:Y:S01]  /*5e40*/  LOP3.LUT P0, RZ, R50, 0x1b0, RZ, 0xc0, !PT ;  /* 0x000001b032ff7812 */ /* 0x000fe2000780c0ff */
[----:B------:R-:W-:Y:S01]  /*5e50*/  USHF.L.U32 UR46, UR20, 0x6, URZ ;  /* 0x00000006142e7899 */ /* 0x000fe200080006ff */
[----:B------:R-:W-:Y:S01]  /*5e60*/  BSSY.RECONVERGENT B6, `(.L_x_92) ;  /* 0x0000034000067945 */ /* 0x000fe20003800200 */
[----:B------:R-:W-:Y:S01]  /*5e70*/  UIMAD UR45, UR24, 0x60, URZ ;  /* 0x00000060182d78a4 */ /* 0x000fe2000f8e02ff */
[----:B------:R-:W-:Y:S06]  /*5e80*/  IADD3 R52, PT, PT, R52, 0x1, RZ ;  /* 0x0000000134347810 */ /* 0x000fec0007ffe0ff */
[----:B------:R-:W2:Y:S01]  /*5e90*/  @!UP0 LDCU.128 UR12, c[0x0][0xb10] ;  /* 0x00016200ff0c87ac */ /* 0x000ea20008000c00 */
[----:B------:R-:W3:Y:S01]  /*5ea0*/  @!UP0 LDCU UR5, c[0x0][0xb0c] ;  /* 0x00016180ff0587ac */ /* 0x000ee20008000800 */
[----:B------:R-:W4:Y:S01]  /*5eb0*/  @!UP0 LDCU UR10, c[0x0][0xb20] ;  /* 0x00016400ff0a87ac */ /* 0x000f220008000800 */
[----:B--2---:R-:W-:Y:S02]  /*5ec0*/  UIMAD.WIDE.U32 UR8, UR37, UR12, URZ ;  /* 0x0000000c250872a5 */ /* 0x004fe4000f8e00ff */
[----:B------:R-:W-:Y:S02]  /*5ed0*/  UIMAD.WIDE.U32 UR6, UR36, UR15, URZ ;  /* 0x0000000f240672a5 */ /* 0x000fe4000f8e00ff */
[----:B------:R-:W-:Y:S03]  /*5ee0*/  @!UP0 UISETP.NE.AND UP1, UPT, UR14, 0x1, UPT ;  /* 0x000000010e00888c */ /* 0x000fe6000bf25270 */
[----:B------:R-:W-:Y:S01]  /*5ef0*/  @!UP0 UMOV UR4, UR9 ;  /* 0x0000000900048c82 */ /* 0x000fe20008000000 */
[----:B---3--:R-:W-:Y:S02]  /*5f00*/  @!UP0 UISETP.NE.AND UP2, UPT, UR5, 0x1, UPT ;  /* 0x000000010500888c */ /* 0x008fe4000bf45270 */
[----:B------:R-:W-:Y:S01]  /*5f10*/  @!UP0 USHF.R.U32.HI UR4, URZ, UR13, UR4 ;  /* 0x0000000dff048299 */ /* 0x000fe20008011604 */
[----:B------:R-:W-:Y:S02]  /*5f20*/  @!UP0 UMOV UR6, UR7 ;  /* 0x0000000700068c82 */ /* 0x000fe40008000000 */
[----:B----4-:R-:W-:Y:S02]  /*5f30*/  @!UP0 USHF.R.U32.HI UR6, URZ, UR10, UR6 ;  /* 0x0000000aff068299 */ /* 0x010fe40008011606 */
[----:B------:R-:W-:Y:S02]  /*5f40*/  @!UP0 USEL UR7, UR37, UR4, !UP2 ;  /* 0x0000000425078287 */ /* 0x000fe4000d000000 */
[----:B------:R-:W-:Y:S04]  /*5f50*/  @!UP0 USEL UR6, UR36, UR6, !UP1 ;  /* 0x0000000624068287 */ /* 0x000fe8000c800000 */
[----:B------:R-:W-:Y:S02]  /*5f60*/  @!UP0 UIADD3 UR4, UPT, UPT, -UR7, UR6, URZ ;  /* 0x0000000607048290 */ /* 0x000fe4000fffe1ff */
[----:B------:R-:W-:Y:S02]  /*5f70*/  @!UP0 UIADD3 UR6, UPT, UPT, UR7, -UR6, URZ ;  /* 0x8000000607068290 */ /* 0x000fe4000fffe0ff */
[----:B------:R-:W-:Y:S02]  /*5f80*/  @!UP0 UIMAD UR37, UR4, UR5, UR37 ;  /* 0x00000005042582a4 */ /* 0x000fe4000f8e0225 */
[----:B------:R-:W-:Y:S01]  /*5f90*/  @!UP0 UIMAD UR36, UR6, UR14, UR36 ;  /* 0x0000000e062482a4 */ /* 0x000fe2000f8e0224 */
[----:B------:R-:W-:Y:S11]  /*5fa0*/  @!P0 BRA `(.L_x_93) ;  /* 0x00000000007c8947 */ /* 0x000ff60003800000 */
[----:B------:R-:W2:Y:S01]  /*5fb0*/  LDCU.64 UR8, c[0x4][0x80] ;  /* 0x01001000ff0877ac */ /* 0x000ea20008000a00 */
[----:B------:R-:W-:Y:S01]  /*5fc0*/  MOV R16, 0x0 ;  /* 0x0000000000107802 */ /* 0x000fe20000000f00 */
[----:B------:R-:W-:Y:S02]  /*5fd0*/  HFMA2 R12, -RZ, RZ, 0, 5.9604644775390625e-08 ;  /* 0x00000001ff0c7431 */ /* 0x000fe400000001ff */
[----:B------:R-:W-:Y:S01]  /*5fe0*/  IMAD.MOV.U32 R8, RZ, RZ, 0x70 ;  /* 0x00000070ff087424 */ /* 0x000fe200078e00ff */
[----:B------:R3:W4:Y:S01]  /*5ff0*/  LDC.64 R14, c[0x4][R16] ;  /* 0x01000000100e7b82 */ /* 0x0007220000000a00 */
[----:B------:R-:W1:Y:S01]  /*6000*/  LDCU.64 UR6, c[0x4][0x88] ;  /* 0x01001100ff0677ac */ /* 0x000e620008000a00 */
[----:B------:R-:W-:Y:S01]  /*6010*/  IMAD.MOV.U32 R13, RZ, RZ, RZ ;  /* 0x000000ffff0d7224 */ /* 0x000fe200078e00ff */
[----:B------:R-:W1:Y:S01]  /*6020*/  LDCU.64 UR4, c[0x4][0x8] ;  /* 0x01000100ff0477ac */ /* 0x000e620008000a00 */
[----:B--2---:R-:W-:Y:S01]  /*6030*/  MOV R5, UR9 ;  /* 0x0000000900057c02 */ /* 0x004fe20008000f00 */
[----:B------:R-:W-:Y:S01]  /*6040*/  IMAD.U32 R4, RZ, RZ, UR8 ;  /* 0x00000008ff047e24 */ /* 0x000fe2000f8e00ff */
[----:B-1----:R-:W-:Y:S01]  /*6050*/  MOV R7, UR7 ;  /* 0x0000000700077c02 */ /* 0x002fe20008000f00 */
[----:B------:R-:W-:Y:S01]  /*6060*/  IMAD.U32 R6, RZ, RZ, UR6 ;  /* 0x00000006ff067e24 */ /* 0x000fe2000f8e00ff */
[----:B------:R-:W-:Y:S01]  /*6070*/  MOV R11, UR5 ;  /* 0x00000005000b7c02 */ /* 0x000fe20008000f00 */
[----:B------:R-:W-:Y:S02]  /*6080*/  IMAD.U32 R10, RZ, RZ, UR4 ;  /* 0x00000004ff0a7e24 */ /* 0x000fe4000f8e00ff */
[----:B------:R-:W-:Y:S07]  /*6090*/  LEPC R20, `(.L_x_94) ;  /* 0x000000001014794e */ /* 0x000fee0000000000 */
[----:B---345:R-:W-:Y:S05]  /*60a0*/  CALL.ABS.NOINC R14 ;  /* 0x000000000e007343 */ /* 0x038fea0003c00000 */
.L_x_94:
[----:B------:R-:W1:Y:S01]  /*60b0*/  LDCU.64 UR8, c[0x4][0x80] ;  /* 0x01001000ff0877ac */ /* 0x000e620008000a00 */
[----:B------:R-:W2:Y:S01]  /*60c0*/  LDC.64 R16, c[0x4][R16] ;  /* 0x0100000010107b82 */ /* 0x000ea20000000a00 */
[----:B------:R-:W-:Y:S02]  /*60d0*/  HFMA2 R12, -RZ, RZ, 0, 5.9604644775390625e-08 ;  /* 0x00000001ff0c7431 */ /* 0x000fe400000001ff */
[----:B------:R-:W-:Y:S02]  /*60e0*/  IMAD.MOV.U32 R8, RZ, RZ, 0x70 ;  /* 0x00000070ff087424 */ /* 0x000fe400078e00ff */
[----:B------:R-:W-:Y:S01]  /*60f0*/  IMAD.MOV.U32 R13, RZ, RZ, RZ ;  /* 0x000000ffff0d7224 */ /* 0x000fe200078e00ff */
[----:B------:R-:W3:Y:S01]  /*6100*/  LDCU.64 UR6, c[0x4][0x88] ;  /* 0x01001100ff0677ac */ /* 0x000ee20008000a00 */
[----:B------:R-:W4:Y:S01]  /*6110*/  LDCU.64 UR4, c[0x4][0x8] ;  /* 0x01000100ff0477ac */ /* 0x000f220008000a00 */
[----:B-1----:R-:W-:Y:S02]  /*6120*/  MOV R4, UR8 ;  /* 0x0000000800047c02 */ /* 0x002fe40008000f00 */
[----:B------:R-:W-:Y:S02]  /*6130*/  MOV R5, UR9 ;  /* 0x0000000900057c02 */ /* 0x000fe40008000f00 */
[----:B---3--:R-:W-:Y:S01]  /*6140*/  MOV R7, UR7 ;  /* 0x0000000700077c02 */ /* 0x008fe20008000f00 */
[----:B------:R-:W-:Y:S01]  /*6150*/  IMAD.U32 R6, RZ, RZ, UR6 ;  /* 0x00000006ff067e24 */ /* 0x000fe2000f8e00ff */
[----:B----4-:R-:W-:Y:S01]  /*6160*/  MOV R11, UR5 ;  /* 0x00000005000b7c02 */ /* 0x010fe20008000f00 */
[----:B------:R-:W-:Y:S02]  /*6170*/  IMAD.U32 R10, RZ, RZ, UR4 ;  /* 0x00000004ff0a7e24 */ /* 0x000fe4000f8e00ff */
[----:B------:R-:W-:Y:S07]  /*6180*/  LEPC R20, `(.L_x_93) ;  /* 0x000000001014794e */ /* 0x000fee0000000000 */
[----:B--2---:R-:W-:Y:S05]  /*6190*/  CALL.ABS.NOINC R16 ;  /* 0x0000000010007343 */ /* 0x004fea0003c00000 */
.L_x_93:
[----:B------:R-:W-:Y:S05]  /*61a0*/  BSYNC.RECONVERGENT B6 ;  /* 0x0000000000067941 */ /* 0x000fea0003800200 */
.L_x_92:
[----:B------:R-:W-:Y:S01]  /*61b0*/  R2UR UR4, R49 ;  /* 0x00000000310472ca */ /* 0x000fe200000e0000 */
[----:B------:R-:W-:Y:S01]  /*61c0*/  UISETP.NE.U32.AND UP0, UPT, UR62, URZ, UPT ;  /* 0x000000ff3e00728c */ /* 0x000fe2000bf05070 */
[----:B------:R-:W-:Y:S02]  /*61d0*/  ISETP.NE.U32.AND P4, PT, R42, RZ, PT ;  /* 0x000000ff2a00720c */ /* 0x000fe40003f85070 */
[----:B------:R-:W-:Y:S01]  /*61e0*/  ISETP.NE.U32.AND P2, PT, RZ, UR50, PT ;  /* 0x00000032ff007c0c */ /* 0x000fe2000bf45070 */
[----:B------:R-:W-:Y:S01]  /*61f0*/  UISETP.NE.AND.EX UP1, UPT, UR63, URZ, UPT, UP0 ;  /* 0x000000ff3f00728c */ /* 0x000fe2000bf25300 */
[----:B------:R-:W-:Y:S01]  /*6200*/  ISETP.NE.AND.EX P4, PT, R43, RZ, PT, P4 ;  /* 0x000000ff2b00720c */ /* 0x000fe20003f85340 */
[----:B------:R-:W-:Y:S01]  /*6210*/  UPLOP3.LUT UP0, UPT, UPT, UPT, UPT, 0x40, 0x4 ;  /* 0x000000000004789c */ /* 0x000fe20003f0e870 */
[----:B------:R-:W-:Y:S05]  /*6220*/  ISETP.NE.AND.EX P2, PT, RZ, UR51, PT, P2 ;  /* 0x00000033ff007c0c */ /* 0x000fea000bf45320 */
[----:B------:R-:W-:Y:S06]  /*6230*/  UISETP.NE.AND UP2, UPT, UR4, URZ, UPT ;  /* 0x000000ff0400728c */ /* 0x000fec000bf45270 */
[----:B------:R-:W-:Y:S05]  /*6240*/  PLOP3.LUT P1, PT, PT, PT, UP2, 0x80, 0x8 ;  /* 0x000000000008781c */ /* 0x000fea0003f2f028 */
[----:B------:R-:W-:Y:S06]  /*6250*/  @UP2 UPLOP3.LUT UP0, UPT, UPT, UPT, UP1, 0x80, 0x8 ;  /* 0x000000000008289c */ /* 0x000fec0003f0f010 */
[----:B------:R-:W-:Y:S01]  /*6260*/  PLOP3.LUT P0, PT, PT, PT, UP0, 0x80, 0x8 ;  /* 0x000000000008781c */ /* 0x000fe20003f0f008 */
[----:B------:R-:W-:Y:S01]  /*6270*/  @!UPT UIADD3 URZ, UPT, UPT, URZ, URZ, URZ ;  /* 0x000000fffffff290 */ /* 0x000fe2000fffe0ff */
[----:B------:R-:W-:Y:S11]  /*6280*/  BRA.U !UP1, `(.L_x_95) ;  /* 0x00000001093c7547 */ /* 0x000ff6000b800000 */
[----:B------:R-:W-:Y:S01]  /*6290*/  UISETP.NE.U32.AND UP0, UPT, UR50, URZ, UPT ;  /* 0x000000ff3200728c */ /* 0x000fe2000bf05070 */
[----:B-1----:R-:W-:Y:S01]  /*62a0*/  HFMA2 R0, -RZ, RZ, 0, 5.9604644775390625e-08 ;  /* 0x00000001ff007431 */ /* 0x002fe200000001ff */
[----:B------:R-:W1:Y:S01]  /*62b0*/  LDCU.64 UR8, c[0x0][0x358] ;  /* 0x00006b00ff0877ac */ /* 0x000e620008000a00 */
[----:B------:R-:W-:Y:S01]  /*62c0*/  IMAD.MOV.U32 R45, RZ, RZ, 0x1 ;  /* 0x00000001ff2d7424 */ /* 0x000fe200078e00ff */
[----:B------:R-:W-:Y:S06]  /*62d0*/  UISETP.NE.AND.EX UP0, UPT, UR51, URZ, UPT, UP0 ;  /* 0x000000ff3300728c */ /* 0x000fec000bf05300 */
[----:B------:R-:W-:Y:S05]  /*62e0*/  PLOP3.LUT P3, PT, PT, PT, UP0, 0x80, 0x8 ;  /* 0x000000000008781c */ /* 0x000fea0003f6f008 */
[----:B------:R-:W2:Y:S01]  /*62f0*/  @UP0 LDCU.64 UR4, c[0x0][0x888] ;  /* 0x00011100ff0407ac */ /* 0x000ea20008000a00 */
[----:B------:R-:W-:Y:S07]  /*6300*/  @UP0 UIMAD UR6, UR60, UR62, URZ ;  /* 0x0000003e3c0602a4 */ /* 0x000fee000f8e02ff */
[----:B------:R-:W-:Y:S01]  /*6310*/  @!P3 PRMT R45, R0, 0x7610, R45 ;  /* 0x00007610002db816 */ /* 0x000fe2000000002d */
[----:B--2---:R-:W-:Y:S06]  /*6320*/  @UP0 UIMAD.WIDE UR4, UR6, 0x4, UR4 ;  /* 0x00000004060408a5 */ /* 0x004fec000f8e0204 */
[----:B------:R-:W-:Y:S01]  /*6330*/  IMAD.U32 R4, RZ, RZ, UR4 ;  /* 0x00000004ff047e24 */ /* 0x000fe2000f8e00ff */
[----:B------:R-:W-:Y:S04]  /*6340*/  MOV R5, UR5 ;  /* 0x0000000500057c02 */ /* 0x000fe80008000f00 */
[----:B------:R-:W2:Y:S01]  /*6350*/  @!UP0 LDCU UR4, c[0x0][0x880] ;  /* 0x00011000ff0487ac */ /* 0x000ea20008000800 */
[----:B-1---5:R3:W5:Y:S02]  /*6360*/  @P3 LDG.E R25, desc[UR8][R4.64] ;  /* 0x0000000804193981 */ /* 0x022764000c1e1900 */
[----:B--23--:R-:W-:Y:S02]  /*6370*/  @!P3 IMAD.U32 R25, RZ, RZ, UR4 ;  /* 0x00000004ff19be24 */ /* 0x00cfe4000f8e00ff */
.L_x_95:
[----:B------:R-:W-:Y:S05]  /*6380*/  @!P4 BRA `(.L_x_96) ;  /* 0x000000000024c947 */ /* 0x000fea0003800000 */
[----:B------:R-:W-:Y:S01]  /*6390*/  ISETP.NE.U32.AND P3, PT, R40, RZ, PT ;  /* 0x000000ff2800720c */ /* 0x000fe20003f65070 */
[----:B------:R-:W2:Y:S03]  /*63a0*/  LDCU.64 UR4, c[0x0][0x358] ;  /* 0x00006b00ff0477ac */ /* 0x000ea60008000a00 */
[----:B------:R-:W-:Y:S11]  /*63b0*/  ISETP.NE.AND.EX P3, PT, R41, RZ, PT, P3 ;  /* 0x000000ff2900720c */ /* 0x000ff60003f65330 */
[----:B------:R-:W-:Y:S02]  /*63c0*/  @!UPT UIADD3 URZ, UPT, UPT, URZ, URZ, URZ ;  /* 0x000000fffffff290 */ /* 0x000fe4000fffe0ff */
[----:B------:R-:W3:Y:S01]  /*63d0*/  @P3 LDC.64 R4, c[0x0][0x8a8] ;  /* 0x00022a00ff043b82 */ /* 0x000ee20000000a00 */
[----:B-1----:R-:W-:Y:S04]  /*63e0*/  @P3 IMAD R0, R42, UR60, RZ ;  /* 0x0000003c2a003c24 */ /* 0x002fe8000f8e02ff */
[----:B---3--:R-:W-:Y:S05]  /*63f0*/  @P3 IMAD.WIDE R4, R0, 0x4, R4 ;  /* 0x0000000400043825 */ /* 0x008fea00078e0204 */
[----:B--2--5:R2:W5:Y:S02]  /*6400*/  @P3 LDG.E R23, desc[UR4][R4.64] ;  /* 0x0000000404173981 */ /* 0x024564000c1e1900 */
[----:B--2---:R-:W3:Y:S02]  /*6410*/  @!P3 LDC R23, c[0x0][0x8a0] ;  /* 0x00022800ff17bb82 */ /* 0x004ee40000000800 */
.L_x_96:
[----:B-----5:R-:W-:Y:S01]  /*6420*/  FSETP.NEU.AND P3, PT, R25, RZ, PT ;  /* 0x000000ff1900720b */ /* 0x020fe20003f6d000 */
[----:B------:R-:W-:Y:S01]  /*6430*/  IMAD.SHL.U32 R61, R44, 0x2, RZ ;  /* 0x000000022c3d7824 */ /* 0x000fe200078e00ff */
[----:B------:R-:W-:Y:S01]  /*6440*/  SEL R5, RZ, 0xffffffff, P2 ;  /* 0xffffffffff057807 */ /* 0x000fe20001000000 */
[----:B------:R-:W-:Y:S01]  /*6450*/  BSSY B1, `(.L_x_97) ;  /* 0x0000035000017945 */ /* 0x000fe20003800000 */
[----:B------:R-:W-:Y:S01]  /*6460*/  @P1 LOP3.LUT P2, RZ, R45, 0xff, RZ, 0xc0, !PT ;  /* 0x000000ff2dff1812 */ /* 0x000fe2000784c0ff */
[----:B------:R-:W-:Y:S01]  /*6470*/  VIADD R60, R61, UR43 ;  /* 0x0000002b3d3c7c36 */ /* 0x000fe20008000000 */
[----:B-1----:R-:W-:Y:S01]  /*6480*/  @P1 SEL R0, RZ, 0xffffffff, P3 ;  /* 0xffffffffff001807 */ /* 0x002fe20001800000 */
[----:B------:R-:W-:Y:S01]  /*6490*/  IMAD.MOV.U32 R62, RZ, RZ, 0x1 ;  /* 0x00000001ff3e7424 */ /* 0x000fe200078e00ff */
[----:B------:R-:W-:Y:S01]  /*64a0*/  LOP3.LUT R55, R55, 0x1, RZ, 0x3c, !PT ;  /* 0x0000000137377812 */ /* 0x000fe200078e3cff */
[----:B------:R-:W-:Y:S01]  /*64b0*/  IMAD.MOV.U32 R27, RZ, RZ, RZ ;  /* 0x000000ffff1b7224 */ /* 0x000fe200078e00ff */
[----:B------:R-:W-:Y:S02]  /*64c0*/  @P0 SEL R0, R5, R0, !P2 ;  /* 0x0000000005000207 */ /* 0x000fe40005000000 */
[----:B------:R-:W-:Y:S02]  /*64d0*/  CS2R R38, SRZ ;  /* 0x0000000000267805 */ /* 0x000fe4000001ff00 */
[----:B------:R-:W-:Y:S02]  /*64e0*/  LEA R26, R22, UR43, 0x3 ;  /* 0x0000002b161a7c11 */ /* 0x000fe4000f8e18ff */
[----:B------:R-:W-:Y:S02]  /*64f0*/  CS2R R36, SRZ ;  /* 0x0000000000247805 */ /* 0x000fe4000001ff00 */
[----:B------:R-:W-:Y:S02]  /*6500*/  @P1 LOP3.LUT R0, R0, 0x1, RZ, 0xc0, !PT ;  /* 0x0000000100001812 */ /* 0x000fe400078ec0ff */
[----:B------:R-:W-:Y:S02]  /*6510*/  CS2R R30, SRZ ;  /* 0x00000000001e7805 */ /* 0x000fe4000001ff00 */
[----:B------:R-:W-:Y:S02]  /*6520*/  SHF.L.U32 R3, R54, 0x1f, RZ ;  /* 0x0000001f36037819 */ /* 0x000fe400000006ff */
[----:B------:R-:W-:Y:S02]  /*6530*/  CS2R R28, SRZ ;  /* 0x00000000001c7805 */ /* 0x000fe4000001ff00 */
[----:B------:R-:W-:Y:S01]  /*6540*/  ISETP.NE.U32.OR P5, PT, R0, 0x1, !P1 ;  /* 0x000000010000780c */ /* 0x000fe20004fa5470 */
[----:B------:R-:W-:Y:S01]  /*6550*/  IMAD.IADD R59, R56, 0x1, R60 ;  /* 0x00000001383b7824 */ /* 0x000fe200078e023c */
[----:B------:R-:W-:Y:S02]  /*6560*/  PLOP3.LUT P2, PT, PT, PT, UP1, 0x80, 0x8 ;  /* 0x000000000008781c */ /* 0x000fe40003f4f018 */
[----:B------:R-:W-:Y:S02]  /*6570*/  LOP3.LUT P4, R51, R45, 0xff, RZ, 0xc0, !PT ;  /* 0x000000ff2d337812 */ /* 0x000fe4000788c0ff */
[----:B------:R-:W-:Y:S02]  /*6580*/  SEL R4, RZ, 0xffffffff, P3 ;  /* 0xffffffffff047807 */ /* 0x000fe40001800000 */
[----:B------:R-:W-:Y:S02]  /*6590*/  LEA.HI R24, R22, R22, RZ, 0x1 ;  /* 0x0000001616187211 */ /* 0x000fe400078f08ff */
[----:B------:R-:W-:Y:S03]  /*65a0*/  P2R R58, PR, RZ, 0x20 ;  /* 0x00000020ff3a7803 */ /* 0x000fe60000000000 */
[----:B------:R-:W-:Y:S02]  /*65b0*/  @P5 SHF.L.U32 R0, R55, 0x1f, RZ ;  /* 0x0000001f37005819 */ /* 0x000fe400000006ff */
[----:B------:R-:W-:Y:S02]  /*65c0*/  @P2 SEL R4, R5, R4, !P4 ;  /* 0x0000000405042207 */ /* 0x000fe40006000000 */
[----:B------:R1:W2:Y:S02]  /*65d0*/  @P5 SYNCS.PHASECHK.TRANS64.TRYWAIT P1, [UR43+0x20], R0 ;  /* 0x00002000ff0055a7 */ /* 0x0002a4000802112b */
[----:B------:R-:W-:Y:S04]  /*65e0*/  LOP3.LUT R4, R4, 0x1, RZ, 0xc0, !PT ;  /* 0x0000000104047812 */ /* 0x000fe800078ec0ff */
[----:B------:R-:W-:Y:S04]  /*65f0*/  ISETP.NE.U32.AND P2, PT, R4, 0x1, PT ;  /* 0x000000010400780c */ /* 0x000fe80003f45070 */
[----:B------:R-:W-:Y:S01]  /*6600*/  P2R R63, PR, RZ, 0x4 ;  /* 0x00000004ff3f7803 */ /* 0x000fe20000000000 */
[----:B------:R4:W3:Y:S01]  /*6610*/  SYNCS.PHASECHK.TRANS64.TRYWAIT P0, [R26+URZ+0x80], R3 ;  /* 0x000080031a0075a7 */ /* 0x0008e200080011ff */
[----:B-1----:R-:W-:Y:S02]  /*6620*/  SHF.R.U32.HI R0, RZ, 0x1, R24 ;  /* 0x00000001ff007819 */ /* 0x002fe40000011618 */
[----:B------:R-:W-:Y:S03]  /*6630*/  LOP3.LUT R24, R24, 0xffe, RZ, 0xc0, !PT ;  /* 0x00000ffe18187812 */ /* 0x000fe600078ec0ff */
[----:B------:R-:W-:Y:S02]  /*6640*/  IMAD R0, R0, 0x60, R2 ;  /* 0x0000006000007824 */ /* 0x000fe400078e0202 */
[----:B------:R-:W-:Y:S04]  /*6650*/  IMAD.IADD R24, R22, 0x1, -R24 ;  /* 0x0000000116187824 */ /* 0x000fe800078e0a18 */
[----:B------:R-:W-:Y:S01]  /*6660*/  IMAD R24, R24, 0x100000, R0 ;  /* 0x0010000018187824 */ /* 0x000fe200078e0200 */
[----:B--2---:R-:W-:Y:S01]  /*6670*/  @P5 SEL R62, RZ, 0x1, !P1 ;  /* 0x00000001ff3e5807 */ /* 0x004fe20004800000 */
[----:B----4-:R-:W-:Y:S06]  /*6680*/  @!P5 BRA `(.L_x_98) ;  /* 0x000000000044d947 */ /* 0x010fec0003800000 */
[----:B------:R-:W-:Y:S01]  /*6690*/  IMAD.MOV.U32 R38, RZ, RZ, RZ ;  /* 0x000000ffff267224 */ /* 0x000fe200078e00ff */
[----:B------:R-:W-:Y:S01]  /*66a0*/  ISETP.NE.AND P1, PT, R62, RZ, PT ;  /* 0x000000ff3e00720c */ /* 0x000fe20003f25270 */
[----:B------:R-:W-:Y:S01]  /*66b0*/  BSSY B0, `(.L_x_99) ;  /* 0x0000008000007945 */ /* 0x000fe20003800000 */
[----:B------:R-:W-:Y:S02]  /*66c0*/  CS2R R30, SRZ ;  /* 0x00000000001e7805 */ /* 0x000fe4000001ff00 */
[----:B------:R-:W-:Y:S02]  /*66d0*/  CS2R R28, SRZ ;  /* 0x00000000001c7805 */ /* 0x000fe4000001ff00 */
[----:B------:R-:W-:Y:S07]  /*66e0*/  CS2R R36, SRZ ;  /* 0x0000000000247805 */ /* 0x000fee000001ff00 */
[----:B------:R-:W-:Y:S05]  /*66f0*/  @P1 BRA `(.L_x_100) ;  /* 0x00000000000c1947 */ /* 0x000fea0003800000 */
[----:B------:R-:W-:Y:S04]  /*6700*/  SHF.L.U32 R4, R55, 0x1f, RZ ;  /* 0x0000001f37047819 */ /* 0x000fe800000006ff */
[----:B------:R-:W1:Y:S02]  /*6710*/  SYNCS.PHASECHK.TRANS64.TRYWAIT P1, [UR43+0x20], R4 ;  /* 0x00002004ff0075a7 */ /* 0x000e64000802112b */
[----:B-1----:R-:W-:Y:S05]  /*6720*/  @!P1 BRA `(.L_x_101) ;  /* 0x0000002400449947 */ /* 0x002fea0003800000 */
.L_x_100:
[----:B------:R-:W-:Y:S05]  /*6730*/  BSYNC B0 ;  /* 0x0000000000007941 */ /* 0x000fea0003800000 */
.L_x_99:
[----:B------:R-:W-:Y:S01]  /*6740*/  ISETP.NE.AND P1, PT, R63, RZ, PT ;  /* 0x000000ff3f00720c */ /* 0x000fe20003f25270 */
[----:B------:R-:W-:Y:S11]  /*6750*/  HFMA2 R27, -RZ, RZ, 0, 5.9604644775390625e-08 ;  /* 0x00000001ff1b7431 */ /* 0x000ff600000001ff */
[----:B------:R-:W-:Y:S01]  /*6760*/  @!UPT UIADD3 URZ, UPT, UPT, URZ, URZ, URZ ;  /* 0x000000fffffff290 */ /* 0x000fe2000fffe0ff */
[----:B------:R-:W-:Y:S05]  /*6770*/  @P1 WARPSYNC.ALL ;  /* 0x0000000000001948 */ /* 0x000fea0003800000 */
[----:B------:R2:W4:Y:S04]  /*6780*/  @P1 LDSM.16.M88.4 R28, [R61+UR43+0x200] ;  /* 0x0002002b3d1c183b */ /* 0x0005280008000200 */
[----:B------:R2:W1:Y:S02]  /*6790*/  @P1 LDSM.16.M88.4 R36, [R59+0x200] ;  /* 0x000200003b24183b */ /* 0x0004640000000200 */
.L_x_98:
[----:B------:R-:W-:Y:S05]  /*67a0*/  BSYNC B1 ;  /* 0x0000000000017941 */ /* 0x000fea0003800000 */
.L_x_97:
[----:B-1----:R-:W-:Y:S04]  /*67b0*/  SHF.R.U32.HI R0, RZ, 0x15, R24 ;  /* 0x00000015ff007819 */ /* 0x002fe80000011618 */
[----:B------:R-:W-:Y:S01]  /*67c0*/  LOP3.LUT P1, RZ, R0, 0x3, R46, 0x48, !PT ;  /* 0x0000000300ff7812 */ /* 0x000fe2000782482e */
[----:B------:R-:W-:Y:S01]  /*67d0*/  @!UPT UIADD3 URZ, UPT, UPT, URZ, URZ, URZ ;  /* 0x000000fffffff290 */ /* 0x000fe2000fffe0ff */
[----:B---3--:R-:W-:Y:S11]  /*67e0*/  @P0 BRA `(.L_x_102) ;  /* 0x0000000000080947 */ /* 0x008ff60003800000 */
[----:B------:R-:W1:Y:S02]  /*67f0*/  SYNCS.PHASECHK.TRANS64.TRYWAIT P0, [R26+URZ+0x80], R3 ;  /* 0x000080031a0075a7 */ /* 0x000e6400080011ff */
[----:B-1----:R-:W-:Y:S05]  /*6800*/  @!P0 BRA `(.L_x_103) ;  /* 0x0000002400248947 */ /* 0x002fea0003800000 */
.L_x_102:
[----:B------:R-:W-:Y:S05]  /*6810*/  @!P1 BRA `(.L_x_104) ;  /* 0x0000000000409947 */ /* 0x000fea0003800000 */
[----:B------:R-:W3:Y:S01]  /*6820*/  LDCU.64 UR8, c[0x4][0x70] ;  /* 0x01000e00ff0877ac */ /* 0x000ee20008000a00 */
[----:B------:R-:W-:Y:S01]  /*6830*/  MOV R15, 0x0 ;  /* 0x00000000000f7802 */ /* 0x000fe20000000f00 */
[----:B------:R-:W-:Y:S02]  /*6840*/  HFMA2 R12, -RZ, RZ, 0, 5.9604644775390625e-08 ;  /* 0x00000001ff0c7431 */ /* 0x000fe400000001ff */
[----:B------:R-:W-:Y:S02]  /*6850*/  IMAD.MOV.U32 R8, RZ, RZ, 0x192 ;  /* 0x00000192ff087424 */ /* 0x000fe400078e00ff */
[----:B------:R-:W-:Y:S01]  /*6860*/  IMAD.MOV.U32 R13, RZ, RZ, RZ ;  /* 0x000000ffff0d7224 */ /* 0x000fe200078e00ff */
[----:B------:R-:W5:Y:S01]  /*6870*/  LDCU.64 UR6, c[0x4][0x78] ;  /* 0x01000f00ff0677ac */ /* 0x000f620008000a00 */
[----:B------:R-:W1:Y:S01]  /*6880*/  LDC.64 R14, c[0x4][R15] ;  /* 0x010000000f0e7b82 */ /* 0x000e620000000a00 */
[----:B------:R-:W2:Y:S01]  /*6890*/  LDCU.64 UR4, c[0x4][0x10] ;  /* 0x01000200ff0477ac */ /* 0x000ea20008000a00 */
[----:B---3--:R-:W-:Y:S01]  /*68a0*/  MOV R5, UR9 ;  /* 0x0000000900057c02 */ /* 0x008fe20008000f00 */
[----:B------:R-:W-:Y:S01]  /*68b0*/  IMAD.U32 R4, RZ, RZ, UR8 ;  /* 0x00000008ff047e24 */ /* 0x000fe2000f8e00ff */
[----:B-----5:R-:W-:Y:S01]  /*68c0*/  MOV R7, UR7 ;  /* 0x0000000700077c02 */ /* 0x020fe20008000f00 */
[----:B------:R-:W-:Y:S01]  /*68d0*/  IMAD.U32 R6, RZ, RZ, UR6 ;  /* 0x00000006ff067e24 */ /* 0x000fe2000f8e00ff */
[----:B--2---:R-:W-:Y:S01]  /*68e0*/  MOV R11, UR5 ;  /* 0x00000005000b7c02 */ /* 0x004fe20008000f00 */
[----:B------:R-:W-:Y:S02]  /*68f0*/  IMAD.U32 R10, RZ, RZ, UR4 ;  /* 0x00000004ff0a7e24 */ /* 0x000fe4000f8e00ff */
[----:B------:R-:W-:Y:S07]  /*6900*/  LEPC R20, `(.L_x_104) ;  /* 0x000000001014794e */ /* 0x000fee0000000000 */
[----:B-1--4-:R-:W-:Y:S05]  /*6910*/  CALL.ABS.NOINC R14 ;  /* 0x000000000e007343 */ /* 0x012fea0003c00000 */
.L_x_104:
[----:B----4-:R-:W-:Y:S01]  /*6920*/  SHF.L.U32 R20, R28, 0x10, RZ ;  /* 0x000000101c147819 */ /* 0x010fe200000006ff */
[----:B------:R-:W-:Y:S05]  /*6930*/  WARPSYNC.ALL ;  /* 0x0000000000007948 */ /* 0x000fea0003800000 */
[----:B------:R-:W-:Y:S01]  /*6940*/  R2UR UR4, R24 ;  /* 0x00000000180472ca */ /* 0x000fe200000e0000 */
[----:B------:R-:W-:Y:S01]  /*6950*/  BSSY.RECONVERGENT B0, `(.L_x_105) ;  /* 0x000004e000007945 */ /* 0x000fe20003800200 */
[----:B------:R-:W-:Y:S02]  /*6960*/  LOP3.LUT R21, R29, 0xffff0000, RZ, 0xc0, !PT ;  /* 0xffff00001d157812 */ /* 0x000fe400078ec0ff */
[----:B------:R-:W-:Y:S09]  /*6970*/  ISETP.NE.AND P0, PT, R57, RZ, PT ;  /* 0x000000ff3900720c */ /* 0x000ff20003f05270 */
[----:B------:R-:W3:Y:S02]  /*6980*/  LDTM.16dp256bit.x4 R4, tmem[UR4] ;  /* 0x00000004000479ee */ /* 0x000ee40008120000 */
[C---:B---3--:R-:W-:Y:S01]  /*6990*/  FMUL R0, R23.reuse, R4 ;  /* 0x0000000417007220 */ /* 0x048fe20000400000 */
[----:B------:R-:W-:Y:S01]  /*69a0*/  LOP3.LUT R4, R28, 0xffff0000, RZ, 0xc0, !PT ;  /* 0xffff00001c047812 */ /* 0x000fe200078ec0ff */
[C---:B-1----:R-:W-:Y:S01]  /*69b0*/  FMUL R3, R23.reuse, R5 ;  /* 0x0000000517037220 */ /* 0x042fe20000400000 */
[----:B------:R-:W-:Y:S01]  /*69c0*/  FMUL R6, R23, R6 ;  /* 0x0000000617067220 */ /* 0x000fe20000400000 */
[----:B------:R-:W-:Y:S01]  /*69d0*/  FFMA R0, R25, R20, R0 ;  /* 0x0000001419007223 */ /* 0x000fe20000000000 */
[----:B------:R-:W-:Y:S01]  /*69e0*/  SHF.L.U32 R20, R29, 0x10, RZ ;  /* 0x000000101d147819 */ /* 0x000fe200000006ff */
[----:B------:R-:W-:Y:S01]  /*69f0*/  FFMA R3, R25, R4, R3 ;  /* 0x0000000419037223 */ /* 0x000fe20000000003 */
[C---:B------:R-:W-:Y:S01]  /*6a00*/  FMUL R4, R23.reuse, R8 ;  /* 0x0000000817047220 */ /* 0x040fe20000400000 */
[C---:B------:R-:W-:Y:S01]  /*6a10*/  FMUL R8, R23.reuse, R12 ;  /* 0x0000000c17087220 */ /* 0x040fe20000400000 */
[----:B------:R-:W-:Y:S01]  /*6a20*/  FMUL R12, R23, R16 ;  /* 0x00000010170c7220 */ /* 0x000fe20000400000 */
[C---:B------:R-:W-:Y:S01]  /*6a30*/  SHF.L.U32 R16, R30.reuse, 0x10, RZ ;  /* 0x000000101e107819 */ /* 0x040fe200000006ff */
[----:B------:R-:W-:Y:S01]  /*6a40*/  FFMA R6, R25, R20, R6 ;  /* 0x0000001419067223 */ /* 0x000fe20000000006 */
[----:B------:R-:W-:Y:S01]  /*6a50*/  F2FP.BF16.F32.PACK_AB R32, R3, R0 ;  /* 0x000000000320723e */ /* 0x000fe200000010ff */
[C---:B------:R-:W-:Y:S01]  /*6a60*/  FMUL R7, R23.reuse, R7 ;  /* 0x0000000717077220 */ /* 0x040fe20000400000 */
[----:B------:R-:W-:Y:S01]  /*6a70*/  LOP3.LUT R0, R30, 0xffff0000, RZ, 0xc0, !PT ;  /* 0xffff00001e007812 */ /* 0x000fe200078ec0ff */
[----:B------:R-:W-:Y:S01]  /*6a80*/  FMUL R5, R23, R9 ;  /* 0x0000000917057220 */ /* 0x000fe20000400000 */
[----:B------:R-:W-:Y:S01]  /*6a90*/  SHF.L.U32 R3, R31, 0x10, RZ ;  /* 0x000000101f037819 */ /* 0x000fe200000006ff */
[----:B------:R-:W-:Y:S01]  /*6aa0*/  FMUL R10, R23, R10 ;  /* 0x0000000a170a7220 */ /* 0x000fe20000400000 */
[C---:B------:R-:W-:Y:S01]  /*6ab0*/  FFMA R7, R25.reuse, R21, R7 ;  /* 0x0000001519077223 */ /* 0x040fe20000000007 */
[----:B------:R-:W-:Y:S01]  /*6ac0*/  FFMA R4, R25, R16, R4 ;  /* 0x0000001019047223 */ /* 0x000fe20000000004 */
[----:B------:R-:W-:Y:S01]  /*6ad0*/  LOP3.LUT R16, R31, 0xffff0000, RZ, 0xc0, !PT ;  /* 0xffff00001f107812 */ /* 0x000fe200078ec0ff */
[C---:B------:R-:W-:Y:S01]  /*6ae0*/  FFMA R5, R25.reuse, R0, R5 ;  /* 0x0000000019057223 */ /* 0x040fe20000000005 */
[C---:B------:R-:W-:Y:S01]  /*6af0*/  SHF.L.U32 R0, R36.reuse, 0x10, RZ ;  /* 0x0000001024007819 */ /* 0x040fe200000006ff */
[----:B------:R-:W-:Y:S01]  /*6b00*/  FFMA R10, R25, R3, R10 ;  /* 0x00000003190a7223 */ /* 0x000fe2000000000a */
[----:B------:R-:W-:Y:S01]  /*6b10*/  LOP3.LUT R3, R36, 0xffff0000, RZ, 0xc0, !PT ;  /* 0xffff000024037812 */ /* 0x000fe200078ec0ff */
[----:B------:R-:W-:Y:S01]  /*6b20*/  FMUL R11, R23, R11 ;  /* 0x0000000b170b7220 */ /* 0x000fe20000400000 */
[----:B------:R-:W-:Y:S01]  /*6b30*/  F2FP.BF16.F32.PACK_AB R33, R7, R6 ;  /* 0x000000060721723e */ /* 0x000fe200000010ff */
[----:B------:R-:W-:Y:S01]  /*6b40*/  FMUL R9, R23, R13 ;  /* 0x0000000d17097220 */ /* 0x000fe20000400000 */
[----:B------:R-:W-:Y:S01]  /*6b50*/  SHF.L.U32 R6, R37, 0x10, RZ ;  /* 0x0000001025067819 */ /* 0x000fe200000006ff */
[----:B------:R-:W-:Y:S01]  /*6b60*/  FFMA R11, R25, R16, R11 ;  /* 0x00000010190b7223 */ /* 0x000fe2000000000b */
[----:B------:R-:W-:Y:S01]  /*6b70*/  F2FP.BF16.F32.PACK_AB R34, R5, R4 ;  /* 0x000000040522723e */ /* 0x000fe200000010ff */
[----:B------:R-:W-:Y:S01]  /*6b80*/  FFMA R8, R25, R0, R8 ;  /* 0x0000000019087223 */ /* 0x000fe20000000008 */
[----:B------:R-:W-:Y:S01]  /*6b90*/  FMUL R14, R23, R14 ;  /* 0x0000000e170e7220 */ /* 0x000fe20000400000 */
[----:B------:R-:W-:Y:S01]  /*6ba0*/  FFMA R9, R25, R3, R9 ;  /* 0x0000000319097223 */ /* 0x000fe20000000009 */
[----:B------:R-:W-:Y:S01]  /*6bb0*/  LOP3.LUT R0, R37, 0xffff0000, RZ, 0xc0, !PT ;  /* 0xffff000025007812 */ /* 0x000fe200078ec0ff */
[----:B------:R-:W-:Y:S01]  /*6bc0*/  FMUL R15, R23, R15 ;  /* 0x0000000f170f7220 */ /* 0x000fe20000400000 */
[C---:B------:R-:W-:Y:S01]  /*6bd0*/  SHF.L.U32 R3, R38.reuse, 0x10, RZ ;  /* 0x0000001026037819 */ /* 0x040fe200000006ff */
[----:B------:R-:W-:Y:S01]  /*6be0*/  FFMA R14, R25, R6, R14 ;  /* 0x00000006190e7223 */ /* 0x000fe2000000000e */
[----:B------:R-:W-:Y:S01]  /*6bf0*/  LOP3.LUT R4, R38, 0xffff0000, RZ, 0xc0, !PT ;  /* 0xffff000026047812 */ /* 0x000fe200078ec0ff */
[----:B------:R-:W-:Y:S01]  /*6c00*/  FMUL R13, R23, R17 ;  /* 0x00000011170d7220 */ /* 0x000fe20000400000 */
[----:B------:R-:W-:Y:S01]  /*6c10*/  SHF.L.U32 R5, R39, 0x10, RZ ;  /* 0x0000001027057819 */ /* 0x000fe200000006ff */
[----:B------:R-:W-:Y:S01]  /*6c20*/  FMUL R18, R23, R18 ;  /* 0x0000001217127220 */ /* 0x000fe20000400000 */
[----:B------:R-:W-:Y:S01]  /*6c30*/  LOP3.LUT R6, R39, 0xffff0000, RZ, 0xc0, !PT ;  /* 0xffff000027067812 */ /* 0x000fe200078ec0ff */
[----:B------:R-:W-:Y:S01]  /*6c40*/  FFMA R15, R25, R0, R15 ;  /* 0x00000000190f7223 */ /* 0x000fe2000000000f */
[----:B------:R-:W-:Y:S01]  /*6c50*/  FMUL R19, R23, R19 ;  /* 0x0000001317137220 */ /* 0x000fe20000400000 */
[C---:B------:R-:W-:Y:S01]  /*6c60*/  FFMA R12, R25.reuse, R3, R12 ;  /* 0x00000003190c7223 */ /* 0x040fe2000000000c */
[C---:B------:R-:W-:Y:S01]  /*6c70*/  FFMA R13, R25.reuse, R4, R13 ;  /* 0x00000004190d7223 */ /* 0x040fe2000000000d */
[C---:B------:R-:W-:Y:S01]  /*6c80*/  FFMA R18, R25.reuse, R5, R18 ;  /* 0x0000000519127223 */ /* 0x040fe20000000012 */
[----:B------:R-:W-:Y:S01]  /*6c90*/  FFMA R19, R25, R6, R19 ;  /* 0x0000000619137223 */ /* 0x000fe20000000013 */
[----:B------:R-:W-:Y:S02]  /*6ca0*/  F2FP.BF16.F32.PACK_AB R35, R11, R10 ;  /* 0x0000000a0b23723e */ /* 0x000fe400000010ff */
[----:B------:R-:W-:Y:S02]  /*6cb0*/  F2FP.BF16.F32.PACK_AB R8, R9, R8 ;  /* 0x000000080908723e */ /* 0x000fe400000010ff */
[----:B------:R-:W-:Y:S01]  /*6cc0*/  F2FP.BF16.F32.PACK_AB R9, R15, R14 ;  /* 0x0000000e0f09723e */ /* 0x000fe200000010ff */
[----:B------:R1:W-:Y:S01]  /*6cd0*/  STSM.16.M88.4 [R60+0x200], R32 ;  /* 0x000200203c007844 */ /* 0x0003e20000000200 */
[----:B------:R-:W-:Y:S02]  /*6ce0*/  F2FP.BF16.F32.PACK_AB R10, R13, R12 ;  /* 0x0000000c0d0a723e */ /* 0x000fe400000010ff */
[----:B------:R-:W-:Y:S05]  /*6cf0*/  F2FP.BF16.F32.PACK_AB R11, R19, R18 ;  /* 0x00000012130b723e */ /* 0x000fea00000010ff */
[----:B------:R1:W-:Y:S01]  /*6d00*/  STSM.16.M88.4 [R59+0x200], R8 ;  /* 0x000200083b007844 */ /* 0x0003e20000000200 */
[----:B------:R-:W-:Y:S01]  /*6d10*/  @!PT LDS RZ, [RZ] ;  /* 0x00000000fffff984 */ /* 0x000fe20000000800 */
[----:B------:R-:W-:Y:S01]  /*6d20*/  @!PT LDS RZ, [RZ] ;  /* 0x00000000fffff984 */ /* 0x000fe20000000800 */
[----:B------:R-:W-:Y:S01]  /*6d30*/  @!PT LDS RZ, [RZ] ;  /* 0x00000000fffff984 */ /* 0x000fe20000000800 */
[----:B------:R-:W-:Y:S01]  /*6d40*/  @!PT LDS RZ, [RZ] ;  /* 0x00000000fffff984 */ /* 0x000fe20000000800 */
[----:B------:R3:W-:Y:S07]  /*6d50*/  MEMBAR.ALL.CTA ;  /* 0x0000000000007992 */ /* 0x0007ee0000008000 */
[----:B---3--:R-:W3:Y:S02]  /*6d60*/  FENCE.VIEW.ASYNC.S ;  /* 0x00000000000073c6 */ /* 0x008ee40000000000 */
[----:B---3--:R-:W-:Y:S06]  /*6d70*/  BAR.SYNC.DEFER_BLOCKING 0x1, 0x80 ;  /* 0x0042000000007b1d */ /* 0x008fec0000010000 */
[----:B------:R-:W-:Y:S05]  /*6d80*/  @P0 BRA `(.L_x_106) ;  /* 0x0000000000280947 */ /* 0x000fea0003800000 */
[----:B------:R-:W3:Y:S01]  /*6d90*/  LDCU.64 UR6, c[0x0][0x348] ;  /* 0x00006900ff0677ac */ /* 0x000ee20008000a00 */
[----:B------:R-:W-:Y:S01]  /*6da0*/  UIADD3 UR4, UPT, UPT, UR43, 0x200, URZ ;  /* 0x000002002b047890 */ /* 0x000fe2000fffe0ff */
[----:B------:R-:W-:Y:S05]  /*6db0*/  UMOV UR47, UR60 ;  /* 0x0000003c002f7c82 */ /* 0x000fea0008000000 */
[----:B------:R-:W-:Y:S04]  /*6dc0*/  MOV R50, UR4 ;  /* 0x0000000400327c02 */ /* 0x000fe80008000f00 */
[----:B------:R-:W-:Y:S01]  /*6dd0*/  R2UR UR44, R50 ;  /* 0x00000000322c72ca */ /* 0x000fe200000e0000 */
[----:B---3--:R-:W-:Y:S04]  /*6de0*/  UIADD3 UR4, UP0, UPT, UR6, 0x680, URZ ;  /* 0x0000068006047890 */ /* 0x008fe8000ff1e0ff */
[----:B------:R-:W-:Y:S09]  /*6df0*/  UIADD3.X UR5, UPT, UPT, URZ, UR7, URZ, UP0, !UPT ;  /* 0x00000007ff057290 */ /* 0x000ff200087fe4ff */
[----:B------:R3:W-:Y:S01]  /*6e00*/  UTMASTG.3D [UR44], [UR4] ;  /* 0x0000002c040073b5 */ /* 0x0007e20008010000 */
[----:B------:R0:W-:Y:S01]  /*6e10*/  UTMACMDFLUSH ;  /* 0x00000000000079b7 */ /* 0x0001e20000000000 */
[----:B---3--:R-:W-:Y:S04]  /*6e20*/  DEPBAR.LE SB0, 0x1 ;  /* 0x000080400000791a */ /* 0x008fe80000000000 */
.L_x_106:
[----:B------:R-:W-:Y:S05]  /*6e30*/  BSYNC.RECONVERGENT B0 ;  /* 0x0000000000007941 */ /* 0x000fea0003800200 */
.L_x_105:
[----:B------:R-:W-:Y:S01]  /*6e40*/  BAR.SYNC.DEFER_BLOCKING 0x1, 0x80 ;  /* 0x0042000000007b1d */ /* 0x000fe20000010000 */
[----:B------:R-:W-:Y:S01]  /*6e50*/  ISETP.NE.AND P1, PT, R58, RZ, PT ;  /* 0x000000ff3a00720c */ /* 0x000fe20003f25270 */
[----:B------:R-:W-:Y:S01]  /*6e60*/  UIADD3 UR4, UPT, UPT, UR49, -0x1, URZ ;  /* 0xffffffff31047890 */ /* 0x000fe2000fffe0ff */
[----:B------:R-:W-:Y:S03]  /*6e70*/  LEA R3, R27, UR43, 0x3 ;  /* 0x0000002b1b037c11 */ /* 0x000fe6000f8e18ff */
[----:B------:R-:W-:Y:S08]  /*6e80*/  UISETP.GT.U32.AND UP0, UPT, UR4, -0x3, UPT ;  /* 0xfffffffd0400788c */ /* 0x000ff0000bf04070 */
[----:B------:R-:W-:Y:S01]  /*6e90*/  @P1 SHF.L.U32 R4, R55, 0x1f, RZ ;  /* 0x0000001f37041819 */ /* 0x000fe200000006ff */
[----:B------:R-:W-:Y:S06]  /*6ea0*/  BRA.U UP0, `(.L_x_107) ;  /* 0x0000000100247547 */ /* 0x000fec000b800000 */
[----:B------:R-:W-:Y:S01]  /*6eb0*/  IMAD.U32 R5, RZ, RZ, UR48 ;  /* 0x00000030ff057e24 */ /* 0x000fe2000f8e00ff */
[----:B------:R-:W-:Y:S01]  /*6ec0*/  MOV R0, UR55 ;  /* 0x0000003700007c02 */ /* 0x000fe20008000f00 */
[----:B------:R-:W-:Y:S03]  /*6ed0*/  UIADD3 UR4, UPT, UPT, UR48, 0x1, URZ ;  /* 0x0000000130047890 */ /* 0x000fe6000fffe0ff */
[----:B------:R-:W-:Y:S01]  /*6ee0*/  @P1 LEA R5, R5, UR43, 0x3 ;  /* 0x0000002b05051c11 */ /* 0x000fe2000f8e18ff */
[----:B------:R-:W-:Y:S04]  /*6ef0*/  UISETP.NE.AND UP0, UPT, UR4, 0x3, UPT ;  /* 0x000000030400788c */ /* 0x000fe8000bf05270 */
[----:B------:R-:W-:Y:S01]  /*6f00*/  @P1 VIADD R5, R5, 0x38 ;  /* 0x0000003805051836 */ /* 0x000fe20000000000 */
[----:B------:R-:W-:Y:S04]  /*6f10*/  USEL UR48, UR4, URZ, UP0 ;  /* 0x000000ff04307287 */ /* 0x000fe80008000000 */
[----:B------:R-:W-:Y:S04]  /*6f20*/  @P1 PRMT R0, R0, 0x654, R5 ;  /* 0x0000065400001816 */ /* 0x000fe80000000005 */
[----:B------:R3:W-:Y:S04]  /*6f30*/  @P1 SYNCS.ARRIVE.TRANS64.RED.A1T0 RZ, [R0+URZ], RZ ;  /* 0x000000ff00ff19a7 */ /* 0x0007e800081004ff */
.L_x_107:
[----:B------:R-:W4:Y:S01]  /*6f40*/  @P1 SYNCS.PHASECHK.TRANS64.TRYWAIT P0, [R3+URZ+0x20], R4 ;  /* 0x00002004030015a7 */ /* 0x000f2200080011ff */
[----:B------:R-:W-:Y:S01]  /*6f50*/  BSSY B1, `(.L_x_108) ;  /* 0x0000013000017945 */ /* 0x000fe20003800000 */
[----:B----4-:R-:W-:Y:S03]  /*6f60*/  @P1 SEL R62, RZ, 0x1, !P0 ;  /* 0x00000001ff3e1807 */ /* 0x010fe60004000000 */
[----:B------:R-:W-:Y:S05]  /*6f70*/  @!P1 BRA `(.L_x_109) ;  /* 0x0000000000409947 */ /* 0x000fea0003800000 */
[----:B------:R-:W-:Y:S01]  /*6f80*/  ISETP.NE.AND P1, PT, R63, RZ, PT ;  /* 0x000000ff3f00720c */ /* 0x000fe20003f25270 */
[----:B------:R-:W-:Y:S01]  /*6f90*/  BSSY B0, `(.L_x_110) ;  /* 0x0000009000007945 */ /* 0x000fe20003800000 */
[----:B------:R-:W-:Y:S11]  /*6fa0*/  ISETP.NE.AND P0, PT, R62, RZ, PT ;  /* 0x000000ff3e00720c */ /* 0x000ff60003f05270 */
[----:B------:R-:W-:Y:S05]  /*6fb0*/  @P1 IMAD R5, R27, 0x1000, R61 ;  /* 0x000010001b051824 */ /* 0x000fea00078e023d */
[----:B------:R-:W-:Y:S05]  /*6fc0*/  @P1 IADD3 R4, PT, PT, R5, UR43, RZ ;  /* 0x0000002b05041c10 */ /* 0x000fea000fffe0ff */
[----:B------:R-:W-:Y:S01]  /*6fd0*/  @P1 IMAD.IADD R4, R56, 0x1, R4 ;  /* 0x0000000138041824 */ /* 0x000fe200078e0204 */
[----:B------:R-:W-:Y:S06]  /*6fe0*/  @P0 BRA `(.L_x_111) ;  /* 0x00000000000c0947 */ /* 0x000fec0003800000 */
[----:B---3--:R-:W-:Y:S04]  /*6ff0*/  SHF.L.U32 R0, R55, 0x1f, RZ ;  /* 0x0000001f37007819 */ /* 0x008fe800000006ff */
[----:B------:R-:W3:Y:S02]  /*7000*/  SYNCS.PHASECHK.TRANS64.TRYWAIT P0, [R3+URZ+0x20], R0 ;  /* 0x00002000030075a7 */ /* 0x000ee400080011ff */
[----:B---3--:R-:W-:Y:S05]  /*7010*/  @!P0 BRA `(.L_x_112) ;  /* 0x0000001c00348947 */ /* 0x008fea0003800000 */
.L_x_111:
[----:B------:R-:W-:Y:S05]  /*7020*/  BSYNC B0 ;  /* 0x0000000000007941 */ /* 0x000fea0003800000 */
.L_x_110:
[----:B------:R-:W-:Y:S02]  /*7030*/  ISETP.NE.AND P0, PT, R63, RZ, PT ;  /* 0x000000ff3f00720c */ /* 0x000fe40003f05270 */
[----:B------:R-:W-:Y:S11]  /*7040*/  IADD3 R27, PT, PT, R27, 0x1, RZ ;  /* 0x000000011b1b7810 */ /* 0x000ff60007ffe0ff */
[----:B------:R-:W-:Y:S05]  /*7050*/  @P0 WARPSYNC.ALL ;  /* 0x0000000000000948 */ /* 0x000fea0003800000 */
[----:B------:R4:W1:Y:S04]  /*7060*/  @P0 LDSM.16.M88.4 R28, [R5+UR43+0x200] ;  /* 0x0002002b051c083b */ /* 0x0008680008000200 */
[----:B------:R4:W1:Y:S02]  /*7070*/  @P0 LDSM.16.M88.4 R36, [R4+0x200] ;  /* 0x000200000424083b */ /* 0x0008640000000200 */
.L_x_109:
[----:B------:R-:W-:Y:S05]  /*7080*/  BSYNC B1 ;  /* 0x0000000000017941 */ /* 0x000fea0003800000 */
.L_x_108:
[----:B---3--:R-:W-:Y:S05]  /*7090*/  VIADD R0, R24, 0x20 ;  /* 0x0000002018007836 */ /* 0x008fea0000000000 */
[----:B------:R-:W-:Y:S04]  /*70a0*/  SHF.R.U32.HI R0, RZ, 0x15, R0 ;  /* 0x00000015ff007819 */ /* 0x000fe80000011600 */
[----:B------:R-:W-:Y:S11]  /*70b0*/  LOP3.LUT P0, RZ, R0, 0x3, R46, 0x48, !PT ;  /* 0x0000000300ff7812 */ /* 0x000ff6000780482e */
[----:B------:R-:W-:Y:S02]  /*70c0*/  @!UPT UIADD3 URZ, UPT, UPT, URZ, URZ, URZ ;  /* 0x000000fffffff290 */ /* 0x000fe4000fffe0ff */
[----:B------:R-:W-:Y:S05]  /*70d0*/  @!P0 BRA `(.L_x_113) ;  /* 0x0000000000408947 */ /* 0x000fea0003800000 */
[----:B------:R-:W4:Y:S01]  /*70e0*/  LDCU.64 UR8, c[0x4][0x70] ;  /* 0x01000e00ff0877ac */ /* 0x000f220008000a00 */
[----:B------:R-:W-:Y:S01]  /*70f0*/  MOV R15, 0x0 ;  /* 0x00000000000f7802 */ /* 0x000fe20000000f00 */
[----:B------:R-:W-:Y:S02]  /*7100*/  HFMA2 R12, -RZ, RZ, 0, 5.9604644775390625e-08 ;  /* 0x00000001ff0c7431 */ /* 0x000fe400000001ff */
[----:B-1----:R-:W-:Y:S02]  /*7110*/  IMAD.MOV.U32 R8, RZ, RZ, 0x192 ;  /* 0x00000192ff087424 */ /* 0x002fe400078e00ff */
[----:B------:R-:W-:Y:S01]  /*7120*/  IMAD.MOV.U32 R13, RZ, RZ, RZ ;  /* 0x000000ffff0d7224 */ /* 0x000fe200078e00ff */
[----:B------:R-:W1:Y:S01]  /*7130*/  LDCU.64 UR6, c[0x4][0x78] ;  /* 0x01000f00ff0677ac */ /* 0x000e620008000a00 */
[----:B------:R-:W3:Y:S01]  /*7140*/  LDC.64 R14, c[0x4][R15] ;  /* 0x010000000f0e7b82 */ /* 0x000ee20000000a00 */
[----:B------:R-:W5:Y:S01]  /*7150*/  LDCU.64 UR4, c[0x4][0x10] ;  /* 0x01000200ff0477ac */ /* 0x000f620008000a00 */
[----:B----4-:R-:W-:Y:S01]  /*7160*/  MOV R5, UR9 ;  /* 0x0000000900057c02 */ /* 0x010fe20008000f00 */
[----:B------:R-:W-:Y:S01]  /*7170*/  IMAD.U32 R4, RZ, RZ, UR8 ;  /* 0x00000008ff047e24 */ /* 0x000fe2000f8e00ff */
[----:B-1----:R-:W-:Y:S01]  /*7180*/  MOV R7, UR7 ;  /* 0x0000000700077c02 */ /* 0x002fe20008000f00 */
[----:B------:R-:W-:Y:S01]  /*7190*/  IMAD.U32 R6, RZ, RZ, UR6 ;  /* 0x00000006ff067e24 */ /* 0x000fe2000f8e00ff */
[----:B-----5:R-:W-:Y:S01]  /*71a0*/  MOV R11, UR5 ;  /* 0x00000005000b7c02 */ /* 0x020fe20008000f00 */
[----:B------:R-:W-:Y:S02]  /*71b0*/  IMAD.U32 R10, RZ, RZ, UR4 ;  /* 0x00000004ff0a7e24 */ /* 0x000fe4000f8e00ff */
[----:B------:R-:W-:Y:S07]  /*71c0*/  LEPC R20, `(.L_x_113) ;  /* 0x000000001014794e */ /* 0x000fee0000000000 */
[----:B--23--:R-:W-:Y:S05]  /*71d0*/  CALL.ABS.NOINC R14 ;  /* 0x000000000e007343 */ /* 0x00cfea0003c00000 */
.L_x_113:
[----:B-1----:R-:W-:Y:S01]  /*71e0*/  SHF.L.U32 R20, R28, 0x10, RZ ;  /* 0x000000101c147819 */ /* 0x002fe200000006ff */
[----:B------:R-:W-:Y:S05]  /*71f0*/  WARPSYNC.ALL ;  /* 0x0000000000007948 */ /* 0x000fea0003800000 */
[----:B------:R-:W-:Y:S01]  /*7200*/  R2UR UR4, R24 ;  /* 0x00000000180472ca */ /* 0x000fe200000e0000 */
[----:B------:R-:W-:Y:S01]  /*7210*/  BSSY.RECONVERGENT B0, `(.L_x_114) ;  /* 0x000004e000007945 */ /* 0x000fe20003800200 */
[----:B------:R-:W-:Y:S02]  /*7220*/  LOP3.LUT R21, R29, 0xffff0000, RZ, 0xc0, !PT ;  /* 0xffff00001d157812 */ /* 0x000fe400078ec0ff */
[----:B------:R-:W-:Y:S09]  /*7230*/  ISETP.NE.AND P0, PT, R57, RZ, PT ;  /* 0x000000ff3900720c */ /* 0x000ff20003f05270 */
[----:B----4-:R-:W1:Y:S02]  /*7240*/  LDTM.16dp256bit.x4 R4, tmem[UR4+0x20] ;  /* 0x00002004000479ee */ /* 0x010e640008120000 */
[C---:B-1----:R-:W-:Y:S01]  /*7250*/  FMUL R0, R23.reuse, R4 ;  /* 0x0000000417007220 */ /* 0x042fe20000400000 */
[----:B------:R-:W-:Y:S01]  /*7260*/  LOP3.LUT R4, R28, 0xffff0000, RZ, 0xc0, !PT ;  /* 0xffff00001c047812 */ /* 0x000fe200078ec0ff */
[C---:B------:R-:W-:Y:S01]  /*7270*/  FMUL R3, R23.reuse, R5 ;  /* 0x0000000517037220 */ /* 0x040fe20000400000 */
        /* <DEDUP_REMOVED lines=62> */
[----:B------:R-:W-:Y:S02]  /*7660*/  UIADD3 UR9, UPT, UPT, UR45, 0x20, URZ ;  /* 0x000000202d097890 */ /* 0x000fe4000fffe0ff */
[----:B------:R-:W-:Y:S01]  /*7670*/  UIADD3 UR8, UPT, UPT, UR43, 0x1200, URZ ;  /* 0x000012002b087890 */ /* 0x000fe2000fffe0ff */
[----:B------:R-:W-:Y:S01]  /*7680*/  UMOV UR10, UR46 ;  /* 0x0000002e000a7c82 */ /* 0x000fe20008000000 */
[----:B------:R-:W-:Y:S01]  /*7690*/  UMOV UR11, UR60 ;  /* 0x0000003c000b7c82 */ /* 0x000fe20008000000 */
[----:B---3--:R-:W-:Y:S04]  /*76a0*/  UIADD3 UR4, UP0, UPT, UR6, 0x680, URZ ;  /* 0x0000068006047890 */ /* 0x008fe8000ff1e0ff */
[----:B------:R-:W-:Y:S09]  /*76b0*/  UIADD3.X UR5, UPT, UPT, URZ, UR7, URZ, UP0, !UPT ;  /* 0x00000007ff057290 */ /* 0x000ff200087fe4ff */
[----:B------:R3:W-:Y:S01]  /*76c0*/  UTMASTG.3D [UR8], [UR4] ;  /* 0x00000008040073b5 */ /* 0x0007e20008010000 */
[----:B------:R0:W-:Y:S01]  /*76d0*/  UTMACMDFLUSH ;  /* 0x00000000000079b7 */ /* 0x0001e20000000000 */
[----:B---3--:R-:W-:Y:S04]  /*76e0*/  DEPBAR.LE SB0, 0x1 ;  /* 0x000080400000791a */ /* 0x008fe80000000000 */
.L_x_115:
[----:B------:R-:W-:Y:S05]  /*76f0*/  BSYNC.RECONVERGENT B0 ;  /* 0x0000000000007941 */ /* 0x000fea0003800200 */
.L_x_114:
[----:B------:R-:W-:Y:S01]  /*7700*/  BAR.SYNC.DEFER_BLOCKING 0x1, 0x80 ;  /* 0x0042000000007b1d */ /* 0x000fe20000010000 */
[----:B------:R-:W-:Y:S01]  /*7710*/  ISETP.NE.AND P1, PT, R58, RZ, PT ;  /* 0x000000ff3a00720c */ /* 0x000fe20003f25270 */
[----:B------:R-:W-:Y:S01]  /*7720*/  UISETP.GT.U32.AND UP0, UPT, UR49, -0x3, UPT ;  /* 0xfffffffd3100788c */ /* 0x000fe2000bf04070 */
[----:B------:R-:W-:Y:S11]  /*7730*/  LEA R5, R27, UR43, 0x3 ;  /* 0x0000002b1b057c11 */ /* 0x000ff6000f8e18ff */
        /* <DEDUP_REMOVED lines=11> */
.L_x_116:
        /* <DEDUP_REMOVED lines=14> */
.L_x_120:
[----:B------:R-:W-:Y:S05]  /*78d0*/  BSYNC B0 ;  /* 0x0000000000007941 */ /* 0x000fea0003800000 */
.L_x_119:
[----:B------:R-:W-:Y:S11]  /*78e0*/  ISETP.NE.AND P0, PT, R63, RZ, PT ;  /* 0x000000ff3f00720c */ /* 0x000ff60003f05270 */
[----:B------:R-:W-:Y:S02]  /*78f0*/  @!UPT UIADD3 URZ, UPT, UPT, URZ, URZ, URZ ;  /* 0x000000fffffff290 */ /* 0x000fe4000fffe0ff */
[----:B------:R-:W-:Y:S05]  /*7900*/  @P0 WARPSYNC.ALL ;  /* 0x0000000000000948 */ /* 0x000fea0003800000 */
[----:B------:R4:W1:Y:S04]  /*7910*/  @P0 LDSM.16.M88.4 R28, [R27+UR43+0x200] ;  /* 0x0002002b1b1c083b */ /* 0x0008680008000200 */
[----:B------:R4:W1:Y:S02]  /*7920*/  @P0 LDSM.16.M88.4 R36, [R3+0x200] ;  /* 0x000200000324083b */ /* 0x0008640000000200 */
.L_x_118:
[----:B------:R-:W-:Y:S05]  /*7930*/  BSYNC B1 ;  /* 0x0000000000017941 */ /* 0x000fea0003800000 */
.L_x_117:
[----:B---3--:R-:W-:Y:S05]  /*7940*/  VIADD R0, R24, 0x40 ;  /* 0x0000004018007836 */ /* 0x008fea0000000000 */
[----:B------:R-:W-:Y:S04]  /*7950*/  SHF.R.U32.HI R0, RZ, 0x15, R0 ;  /* 0x00000015ff007819 */ /* 0x000fe80000011600 */
[----:B------:R-:W-:Y:S11]  /*7960*/  LOP3.LUT P0, RZ, R0, 0x3, R46, 0x48, !PT ;  /* 0x0000000300ff7812 */ /* 0x000ff6000780482e */
[----:B------:R-:W-:Y:S02]  /*7970*/  @!UPT UIADD3 URZ, UPT, UPT, URZ, URZ, URZ ;  /* 0x000000fffffff290 */ /* 0x000fe4000fffe0ff */
[----:B------:R-:W-:Y:S05]  /*7980*/  @!P0 BRA `(.L_x_122) ;  /* 0x0000000000408947 */ /* 0x000fea0003800000 */
[----:B------:R-:W3:Y:S01]  /*7990*/  LDCU.64 UR8, c[0x4][0x70] ;  /* 0x01000e00ff0877ac */ /* 0x000ee20008000a00 */
[----:B------:R-:W-:Y:S01]  /*79a0*/  MOV R15, 0x0 ;  /* 0x00000000000f7802 */ /* 0x000fe20000000f00 */
[----:B------:R-:W-:Y:S02]  /*79b0*/  HFMA2 R12, -RZ, RZ, 0, 5.9604644775390625e-08 ;  /* 0x00000001ff0c7431 */ /* 0x000fe400000001ff */
[----:B-1----:R-:W-:Y:S02]  /*79c0*/  IMAD.MOV.U32 R8, RZ, RZ, 0x192 ;  /* 0x00000192ff087424 */ /* 0x002fe400078e00ff */
[----:B------:R-:W-:Y:S01]  /*79d0*/  IMAD.MOV.U32 R13, RZ, RZ, RZ ;  /* 0x000000ffff0d7224 */ /* 0x000fe200078e00ff */
[----:B------:R-:W1:Y:S01]  /*79e0*/  LDCU.64 UR6, c[0x4][0x78] ;  /* 0x01000f00ff0677ac */ /* 0x000e620008000a00 */
[----:B------:R-:W2:Y:S01]  /*79f0*/  LDC.64 R14, c[0x4][R15] ;  /* 0x010000000f0e7b82 */ /* 0x000ea20000000a00 */
[----:B------:R-:W5:Y:S01]  /*7a00*/  LDCU.64 UR4, c[0x4][0x10] ;  /* 0x01000200ff0477ac */ /* 0x000f620008000a00 */
[----:B---3--:R-:W-:Y:S01]  /*7a10*/  MOV R5, UR9 ;  /* 0x0000000900057c02 */ /* 0x008fe20008000f00 */
[----:B------:R-:W-:Y:S01]  /*7a20*/  IMAD.U32 R4, RZ, RZ, UR8 ;  /* 0x00000008ff047e24 */ /* 0x000fe2000f8e00ff */
[----:B-1----:R-:W-:Y:S01]  /*7a30*/  MOV R7, UR7 ;  /* 0x0000000700077c02 */ /* 0x002fe20008000f00 */
[----:B------:R-:W-:Y:S01]  /*7a40*/  IMAD.U32 R6, RZ, RZ, UR6 ;  /* 0x00000006ff067e24 */ /* 0x000fe2000f8e00ff */
[----:B-----5:R-:W-:Y:S01]  /*7a50*/  MOV R11, UR5 ;  /* 0x00000005000b7c02 */ /* 0x020fe20008000f00 */
[----:B------:R-:W-:Y:S02]  /*7a60*/  IMAD.U32 R10, RZ, RZ, UR4 ;  /* 0x00000004ff0a7e24 */ /* 0x000fe4000f8e00ff */
[----:B------:R-:W-:Y:S07]  /*7a70*/  LEPC R20, `(.L_x_122) ;  /* 0x000000001014794e */ /* 0x000fee0000000000 */
[----:B--2-4-:R-:W-:Y:S05]  /*7a80*/  CALL.ABS.NOINC R14 ;  /* 0x000000000e007343 */ /* 0x014fea0003c00000 */
.L_x_122:
[----:B------:R-:W-:Y:S01]  /*7a90*/  ISETP.NE.AND P0, PT, R57, RZ, PT ;  /* 0x000000ff3900720c */ /* 0x000fe20003f05270 */
[----:B------:R-:W-:Y:S05]  /*7aa0*/  WARPSYNC.ALL ;  /* 0x0000000000007948 */ /* 0x000fea0003800000 */
[----:B------:R-:W-:Y:S01]  /*7ab0*/  R2UR UR4, R24 ;  /* 0x00000000180472ca */ /* 0x000fe200000e0000 */
[----:B------:R-:W-:Y:S01]  /*7ac0*/  BSSY.RECONVERGENT B0, `(.L_x_123) ;  /* 0x0000053000007945 */ /* 0x000fe20003800200 */
[C---:B-1----:R-:W-:Y:S02]  /*7ad0*/  SHF.L.U32 R0, R28.reuse, 0x10, RZ ;  /* 0x000000101c007819 */ /* 0x042fe400000006ff */
[----:B----4-:R-:W-:Y:S02]  /*7ae0*/  LOP3.LUT R3, R28, 0xffff0000, RZ, 0xc0, !PT ;  /* 0xffff00001c037812 */ /* 0x010fe400078ec0ff */
[C---:B------:R-:W-:Y:S02]  /*7af0*/  SHF.L.U32 R20, R29.reuse, 0x10, RZ ;  /* 0x000000101d147819 */ /* 0x040fe400000006ff */
[----:B------:R-:W-:Y:S02]  /*7b00*/  LOP3.LUT R21, R29, 0xffff0000, RZ, 0xc0, !PT ;  /* 0xffff00001d157812 */ /* 0x000fe400078ec0ff */
[----:B------:R-:W-:Y:S02]  /*7b10*/  SHF.L.U32 R24, R30, 0x10, RZ ;  /* 0x000000101e187819 */ /* 0x000fe400000006ff */
[C---:B------:R-:W-:Y:S01]  /*7b20*/  SHF.L.U32 R27, R31.reuse, 0x10, RZ ;  /* 0x000000101f1b7819 */ /* 0x040fe200000006ff */
[----:B------:R-:W1:Y:S01]  /*7b30*/  LDTM.16dp256bit.x4 R4, tmem[UR4+0x40] ;  /* 0x00004004000479ee */ /* 0x000e620008120000 */
[----:B------:R-:W-:Y:S01]  /*7b40*/  R2UR UR4, R26 ;  /* 0x000000001a0472ca */ /* 0x000fe200000e0000 */
[----:B------:R-:W-:Y:S01]  /*7b50*/  NOP ;  /* 0x0000000000007918 */ /* 0x000fe20000000000 */
[----:B------:R-:W-:Y:S02]  /*7b60*/  LOP3.LUT R26, R30, 0xffff0000, RZ, 0xc0, !PT ;  /* 0xffff00001e1a7812 */ /* 0x000fe400078ec0ff */
[----:B------:R-:W-:Y:S02]  /*7b70*/  LOP3.LUT R28, R31, 0xffff0000, RZ, 0xc0, !PT ;  /* 0xffff00001f1c7812 */ /* 0x000fe400078ec0ff */
[C---:B------:R-:W-:Y:S02]  /*7b80*/  SHF.L.U32 R29, R36.reuse, 0x10, RZ ;  /* 0x00000010241d7819 */ /* 0x040fe400000006ff */
[----:B------:R-:W-:Y:S02]  /*7b90*/  LOP3.LUT R30, R36, 0xffff0000, RZ, 0xc0, !PT ;  /* 0xffff0000241e7812 */ /* 0x000fe400078ec0ff */
[C---:B------:R-:W-:Y:S02]  /*7ba0*/  SHF.L.U32 R31, R37.reuse, 0x10, RZ ;  /* 0x00000010251f7819 */ /* 0x040fe400000006ff */
[----:B------:R-:W-:Y:S01]  /*7bb0*/  LOP3.LUT R32, R37, 0xffff0000, RZ, 0xc0, !PT ;  /* 0xffff000025207812 */ /* 0x000fe200078ec0ff */
[----:B------:R-:W-:Y:S01]  /*7bc0*/  UIADD3 UR4, UPT, UPT, UR4, 0xa0, URZ ;  /* 0x000000a004047890 */ /* 0x000fe2000fffe0ff */
[C---:B------:R-:W-:Y:S02]  /*7bd0*/  SHF.L.U32 R33, R38.reuse, 0x10, RZ ;  /* 0x0000001026217819 */ /* 0x040fe400000006ff */
[----:B------:R-:W-:Y:S01]  /*7be0*/  LOP3.LUT R34, R38, 0xffff0000, RZ, 0xc0, !PT ;  /* 0xffff000026227812 */ /* 0x000fe200078ec0ff */
[----:B------:R-:W-:Y:S01]  /*7bf0*/  UPRMT UR4, UR55, 0x654, UR4 ;  /* 0x0000065437047896 */ /* 0x000fe20008000004 */
[C---:B------:R-:W-:Y:S02]  /*7c00*/  SHF.L.U32 R35, R39.reuse, 0x10, RZ ;  /* 0x0000001027237819 */ /* 0x040fe400000006ff */
[----:B------:R-:W-:Y:S01]  /*7c10*/  LOP3.LUT R36, R39, 0xffff0000, RZ, 0xc0, !PT ;  /* 0xffff000027247812 */ /* 0x000fe200078ec0ff */
[C---:B-1----:R-:W-:Y:S01]  /*7c20*/  FMUL R4, R23.reuse, R4 ;  /* 0x0000000417047220 */ /* 0x042fe20000400000 */
[C---:B------:R-:W-:Y:S01]  /*7c30*/  FMUL R5, R23.reuse, R5 ;  /* 0x0000000517057220 */ /* 0x040fe20000400000 */
[----:B------:R-:W-:Y:S03]  /*7c40*/  FMUL R6, R23, R6 ;  /* 0x0000000617067220 */ /* 0x000fe60000400000 */
[----:B------:R-:W-:Y:S01]  /*7c50*/  SYNCS.ARRIVE.TRANS64.RED.A1T0 RZ, [UR4], RZ ;  /* 0x000000ffffff79a7 */ /* 0x000fe20008100404 */
[C---:B------:R-:W-:Y:S01]  /*7c60*/  FFMA R4, R25.reuse, R0, R4 ;  /* 0x0000000019047223 */ /* 0x040fe20000000004 */
[C---:B------:R-:W-:Y:S01]  /*7c70*/  FFMA R5, R25.reuse, R3, R5 ;  /* 0x0000000319057223 */ /* 0x040fe20000000005 */
[----:B------:R-:W-:Y:S01]  /*7c80*/  FFMA R6, R25, R20, R6 ;  /* 0x0000001419067223 */ /* 0x000fe20000000006 */
[C---:B------:R-:W-:Y:S01]  /*7c90*/  FMUL R7, R23.reuse, R7 ;  /* 0x0000000717077220 */ /* 0x040fe20000400000 */
[C---:B------:R-:W-:Y:S01]  /*7ca0*/  FMUL R8, R23.reuse, R8 ;  /* 0x0000000817087220 */ /* 0x040fe20000400000 */
[----:B------:R-:W-:Y:S01]  /*7cb0*/  FMUL R9, R23, R9 ;  /* 0x0000000917097220 */ /* 0x000fe20000400000 */
[----:B------:R-:W-:Y:S01]  /*7cc0*/  F2FP.BF16.F32.PACK_AB R4, R5, R4 ;  /* 0x000000040504723e */ /* 0x000fe200000010ff */
[C---:B------:R-:W-:Y:S01]  /*7cd0*/  FFMA R7, R25.reuse, R21, R7 ;  /* 0x0000001519077223 */ /* 0x040fe20000000007 */
[C---:B------:R-:W-:Y:S01]  /*7ce0*/  FFMA R8, R25.reuse, R24, R8 ;  /* 0x0000001819087223 */ /* 0x040fe20000000008 */
[----:B------:R-:W-:Y:S01]  /*7cf0*/  FFMA R9, R25, R26, R9 ;  /* 0x0000001a19097223 */ /* 0x000fe20000000009 */
[C---:B------:R-:W-:Y:S01]  /*7d00*/  FMUL R0, R23.reuse, R10 ;  /* 0x0000000a17007220 */ /* 0x040fe20000400000 */
[C---:B------:R-:W-:Y:S01]  /*7d10*/  FMUL R3, R23.reuse, R11 ;  /* 0x0000000b17037220 */ /* 0x040fe20000400000 */
[C---:B------:R-:W-:Y:S01]  /*7d20*/  FMUL R10, R23.reuse, R12 ;  /* 0x0000000c170a7220 */ /* 0x040fe20000400000 */
[----:B------:R-:W-:Y:S01]  /*7d30*/  FMUL R11, R23, R13 ;  /* 0x0000000d170b7220 */ /* 0x000fe20000400000 */
[----:B------:R-:W-:Y:S01]  /*7d40*/  FFMA R0, R25, R27, R0 ;  /* 0x0000001b19007223 */ /* 0x000fe20000000000 */
        /* <DEDUP_REMOVED lines=11> */
[C---:B------:R-:W-:Y:S01]  /*7e00*/  FFMA R12, R25.reuse, R33, R12 ;  /* 0x00000021190c7223 */ /* 0x040fe2000000000c */
[C---:B------:R-:W-:Y:S01]  /*7e10*/  FFMA R13, R25.reuse, R34, R13 ;  /* 0x00000022190d7223 */ /* 0x040fe2000000000d */
[----:B------:R-:W-:Y:S01]  /*7e20*/  FFMA R18, R25, R35, R18 ;  /* 0x0000002319127223 */ /* 0x000fe20000000012 */
[----:B------:R-:W-:Y:S01]  /*7e30*/  F2FP.BF16.F32.PACK_AB R5, R7, R6 ;  /* 0x000000060705723e */ /* 0x000fe200000010ff */
[----:B------:R-:W-:Y:S01]  /*7e40*/  FFMA R19, R25, R36, R19 ;  /* 0x0000002419137223 */ /* 0x000fe20000000013 */
[----:B------:R-:W-:Y:S02]  /*7e50*/  F2FP.BF16.F32.PACK_AB R6, R9, R8 ;  /* 0x000000080906723e */ /* 0x000fe400000010ff */
        /* <DEDUP_REMOVED lines=25> */
.L_x_124:
[----:B------:R-:W-:Y:S05]  /*7ff0*/  BSYNC.RECONVERGENT B0 ;  /* 0x0000000000007941 */ /* 0x000fea0003800200 */
.L_x_123:
[----:B------:R-:W-:Y:S01]  /*8000*/  BAR.SYNC.DEFER_BLOCKING 0x1, 0x80 ;  /* 0x0042000000007b1d */ /* 0x000fe20000010000 */
[----:B------:R-:W-:Y:S01]  /*8010*/  UIADD3 UR4, UPT, UPT, UR49, 0x1, URZ ;  /* 0x0000000131047890 */ /* 0x000fe2000fffe0ff */
[----:B------:R-:W-:Y:S03]  /*8020*/  IADD3 R22, PT, PT, R22, 0x1, RZ ;  /* 0x0000000116167810 */ /* 0x000fe60007ffe0ff */
[----:B------:R-:W-:Y:S09]  /*8030*/  UISETP.GT.U32.AND UP0, UPT, UR4, -0x3, UPT ;  /* 0xfffffffd0400788c */ /* 0x000ff2000bf04070 */
[----:B------:R-:W-:Y:S05]  /*8040*/  BRA.U UP0, `(.L_x_125) ;  /* 0x0000000100287547 */ /* 0x000fea000b800000 */
[----:B------:R-:W-:Y:S01]  /*8050*/  ISETP.NE.AND P0, PT, R58, RZ, PT ;  /* 0x000000ff3a00720c */ /* 0x000fe20003f05270 */
[----:B------:R-:W-:Y:S01]  /*8060*/  IMAD.U32 R3, RZ, RZ, UR48 ;  /* 0x00000030ff037e24 */ /* 0x000fe2000f8e00ff */
[----:B------:R-:W-:Y:S01]  /*8070*/  UIADD3 UR4, UPT, UPT, UR48, 0x1, URZ ;  /* 0x0000000130047890 */ /* 0x000fe2000fffe0ff */
[----:B------:R-:W-:Y:S03]  /*8080*/  IMAD.U32 R0, RZ, RZ, UR55 ;  /* 0x00000037ff007e24 */ /* 0x000fe6000f8e00ff */
[----:B------:R-:W-:Y:S04]  /*8090*/  UISETP.NE.AND UP0, UPT, UR4, 0x3, UPT ;  /* 0x000000030400788c */ /* 0x000fe8000bf05270 */
[----:B------:R-:W-:Y:S03]  /*80a0*/  USEL UR48, UR4, URZ, UP0 ;  /* 0x000000ff04307287 */ /* 0x000fe60008000000 */
[----:B------:R-:W-:Y:S05]  /*80b0*/  @P0 LEA R3, R3, UR43, 0x3 ;  /* 0x0000002b03030c11 */ /* 0x000fea000f8e18ff */
[----:B------:R-:W-:Y:S05]  /*80c0*/  @P0 VIADD R3, R3, 0x38 ;  /* 0x0000003803030836 */ /* 0x000fea0000000000 */
[----:B------:R-:W-:Y:S04]  /*80d0*/  @P0 PRMT R0, R0, 0x654, R3 ;  /* 0x0000065400000816 */ /* 0x000fe80000000003 */
[----:B------:R3:W-:Y:S03]  /*80e0*/  @P0 SYNCS.ARRIVE.TRANS64.RED.A1T0 RZ, [R0+URZ], RZ ;  /* 0x000000ff00ff09a7 */ /* 0x0007e600081004ff */
.L_x_125:
[----:B------:R-:W-:Y:S01]  /*80f0*/  R2UR UR5, R47 ;  /* 0x000000002f0572ca */ /* 0x000fe200000e0000 */
[----:B------:R-:W-:Y:S01]  /*8100*/  UISETP.NE.AND UP0, UPT, UR61, URZ, UPT ;  /* 0x000000ff3d00728c */ /* 0x000fe2000bf05270 */
[----:B------:R-:W-:Y:S01]  /*8110*/  R2UR UR4, R48 ;  /* 0x00000000300472ca */ /* 0x000fe200000e0000 */
[----:B------:R-:W-:Y:S01]  /*8120*/  UIADD3 UR49, UPT, UPT, UR49, 0x3, URZ ;  /* 0x0000000331317890 */ /* 0x000fe2000fffe0ff */
[----:B------:R-:W-:Y:S01]  /*8130*/  ISETP.NE.AND P0, PT, R52, 0x2, PT ;  /* 0x000000023400780c */ /* 0x000fe20003f05270 */
[----:B------:R-:W-:Y:S01]  /*8140*/  UMOV UR60, UR54 ;  /* 0x00000036003c7c82 */ /* 0x000fe20008000000 */
[----:B------:R-:W-:Y:S02]  /*8150*/  ISETP.NE.AND P1, PT, R22, 0x4, PT ;  /* 0x000000041600780c */ /* 0x000fe40003f25270 */
[----:B------:R-:W-:Y:S02]  /*8160*/  SEL R3, RZ, 0x1, P0 ;  /* 0x00000001ff037807 */ /* 0x000fe40000000000 */
[----:B---3--:R-:W-:Y:S02]  /*8170*/  SEL R0, RZ, 0x1, P1 ;  /* 0x00000001ff007807 */ /* 0x008fe40000800000 */
[----:B------:R-:W-:Y:S01]  /*8180*/  LOP3.LUT R53, R53, R3, RZ, 0x3c, !PT ;  /* 0x0000000335357212 */ /* 0x000fe200078e3cff */
[----:B------:R-:W-:Y:S01]  /*8190*/  UIADD3 UR24, UPT, UPT, UR36, UR5, URZ ;  /* 0x0000000524187290 */ /* 0x000fe2000fffe0ff */
[----:B------:R-:W-:Y:S01]  /*81a0*/  LOP3.LUT R54, R54, R0, RZ, 0x3c, !PT ;  /* 0x0000000036367212 */ /* 0x000fe200078e3cff */
[----:B------:R-:W-:Y:S01]  /*81b0*/  UIADD3 UR20, UPT, UPT, UR37, UR4, URZ ;  /* 0x0000000425147290 */ /* 0x000fe2000fffe0ff */
[----:B------:R-:W-:Y:S02]  /*81c0*/  SEL R52, R52, RZ, P0 ;  /* 0x000000ff34347207 */ /* 0x000fe40000000000 */
[----:B------:R-:W-:Y:S01]  /*81d0*/  SEL R22, R22, RZ, P1 ;  /* 0x000000ff16167207 */ /* 0x000fe20000800000 */
[----:B------:R-:W-:Y:S08]  /*81e0*/  BRA.U UP0, `(.L_x_126) ;  /* 0xffffffd500c47547 */ /* 0x000ff0000b83ffff */
[----:B------:R-:W-:-:S13]  /*81f0*/  R2UR UR4, R49 ;  /* 0x00000000310472ca */ /* 0x000fda00000e0000 */
[----:B------:R-:W-:-:S09]  /*8200*/  UISETP.NE.AND UP0, UPT, UR4, URZ, UPT ;  /* 0x000000ff0400728c */ /* 0x000fd2000bf05270 */
[----:B------:R-:W-:Y:S05]  /*8210*/  BRA.U !UP0, `(.L_x_127) ;  /* 0x0000000108487547 */ /* 0x000fea000b800000 */
[----:B------:R-:W3:Y:S02]  /*8220*/  LDCU.64 UR4, c[0x0][0x890] ;  /* 0x00011200ff0477ac */ /* 0x000ee40008000a00 */
[----:B---3--:R-:W-:-:S04]  /*8230*/  UISETP.NE.U32.AND UP0, UPT, UR4, URZ, UPT ;  /* 0x000000ff0400728c */ /* 0x008fc8000bf05070 */
[----:B------:R-:W-:-:S09]  /*8240*/  UISETP.NE.AND.EX UP0, UPT, UR5, URZ, UPT, UP0 ;  /* 0x000000ff0500728c */ /* 0x000fd2000bf05300 */
[----:B------:R-:W-:Y:S05]  /*8250*/  BRA.U UP0, `(.L_x_128) ;  /* 0x00000001000c7547 */ /* 0x000fea000b800000 */
[----:B------:R-:W-:-:S13]  /*8260*/  FSETP.NEU.AND P0, PT, R25, RZ, PT ;  /* 0x000000ff1900720b */ /* 0x000fda0003f0d000 */
[----:B------:R-:W-:Y:S05]  /*8270*/  @!P0 EXIT ;  /* 0x000000000000894d */ /* 0x000fea0003800000 */
[----:B------:R-:W-:Y:S05]  /*8280*/  BRA `(.L_x_127) ;  /* 0x00000000002c7947 */ /* 0x000fea0003800000 */
.L_x_128:
[----:B------:R-:W-:Y:S01]  /*8290*/  ISETP.NE.AND P0, PT, R51, RZ, PT ;  /* 0x000000ff3300720c */ /* 0x000fe20003f05270 */
[----:B------:R-:W-:-:S12]  /*82a0*/  BSSY.RECONVERGENT B0, `(.L_x_127) ;  /* 0x0000009000007945 */ /* 0x000fd80003800200 */
[----:B------:R-:W-:Y:S05]  /*82b0*/  @P0 BRA `(.L_x_129) ;  /* 0x0000000000140947 */ /* 0x000fea0003800000 */
[----:B------:R-:W3:Y:S02]  /*82c0*/  LDCU.64 UR4, c[0x0][0x888] ;  /* 0x00011100ff0477ac */ /* 0x000ee40008000a00 */
[----:B---3--:R-:W-:-:S04]  /*82d0*/  ISETP.NE.U32.AND P0, PT, RZ, UR4, PT ;  /* 0x00000004ff007c0c */ /* 0x008fc8000bf05070 */
[----:B------:R-:W-:-:S13]  /*82e0*/  ISETP.NE.AND.EX P0, PT, RZ, UR5, PT, P0 ;  /* 0x00000005ff007c0c */ /* 0x000fda000bf05300 */
[----:B------:R-:W-:Y:S05]  /*82f0*/  @!P0 EXIT ;  /* 0x000000000000894d */ /* 0x000fea0003800000 */
[----:B------:R-:W-:Y:S05]  /*8300*/  BRA `(.L_x_130) ;  /* 0x0000000000087947 */ /* 0x000fea0003800000 */
.L_x_129:
[----:B------:R-:W-:-:S13]  /*8310*/  FSETP.NEU.AND P0, PT, R25, RZ, PT ;  /* 0x000000ff1900720b */ /* 0x000fda0003f0d000 */
[----:B------:R-:W-:Y:S05]  /*8320*/  @!P0 EXIT ;  /* 0x000000000000894d */ /* 0x000fea0003800000 */
.L_x_130:
[----:B------:R-:W-:Y:S05]  /*8330*/  BSYNC.RECONVERGENT B0 ;  /* 0x0000000000007941 */ /* 0x000fea0003800200 */
.L_x_127:
[----:B------:R-:W-:Y:S01]  /*8340*/  ULEA UR4, UR48, UR43, 0x3 ;  /* 0x0000002b30047291 */ /* 0x000fe2000f8e18ff */
[----:B------:R-:W-:-:S04]  /*8350*/  DEPBAR.LE SB0, 0x0 ;  /* 0x000080000000791a */ /* 0x000fc80000000000 */
[----:B------:R-:W-:-:S04]  /*8360*/  UIADD3 UR4, UPT, UPT, UR4, 0x38, URZ ;  /* 0x0000003804047890 */ /* 0x000fc8000fffe0ff */
[----:B------:R-:W-:-:S09]  /*8370*/  UPRMT UR4, UR55, 0x654, UR4 ;  /* 0x0000065437047896 */ /* 0x000fd20008000004 */
[----:B------:R-:W-:Y:S01]  /*8380*/  SYNCS.ARRIVE.TRANS64.RED.A1T0 RZ, [UR4], RZ ;  /* 0x000000ffffff79a7 */ /* 0x000fe20008100404 */
[----:B------:R-:W-:Y:S05]  /*8390*/  EXIT ;  /* 0x000000000000794d */ /* 0x000fea0003800000 */
.L_x_24:
[----:B---3--:R3:W4:Y:S02]  /*83a0*/  SYNCS.PHASECHK.TRANS64.TRYWAIT P0, [R0+URZ+0xd0], R2 ;  /* 0x0000d002000075a7 */ /* 0x00872400080011ff */
[----:B----4-:R-:W-:Y:S05]  /*83b0*/  @!P0 NANOSLEEP.SYNCS 0x989680 ;  /* 0x009896800000895d */ /* 0x010fea0003900000 */
[----:B------:R-:W4:Y:S02]  /*83c0*/  @!P0 SYNCS.PHASECHK.TRANS64 P0, [R0+URZ+0xd0], R2 ;  /* 0x0000d002000085a7 */ /* 0x000f2400080010ff */
[----:B----4-:R-:W-:Y:S05]  /*83d0*/  @!P0 BRA `(.L_x_24) ;  /* 0xfffffffc00f08947 */ /* 0x010fea000383ffff */
[----:B------:R-:W-:Y:S05]  /*83e0*/  BRA `(.L_x_131) ;  /* 0xffffff9400147947 */ /* 0x000fea000383ffff */
.L_x_27:
[----:B--2---:R-:W-:-:S07]  /*83f0*/  MOV R0, UR57 ;  /* 0x0000003900007c02 */ /* 0x004fce0008000f00 */
.L_x_132:
[----:B--2---:R2:W3:Y:S02]  /*8400*/  SYNCS.PHASECHK.TRANS64.TRYWAIT P0, [R0+URZ+0x10], R3 ;  /* 0x00001003000075a7 */ /* 0x0044e400080011ff */
[----:B---3--:R-:W-:Y:S05]  /*8410*/  @!P0 NANOSLEEP.SYNCS 0x989680 ;  /* 0x009896800000895d */ /* 0x008fea0003900000 */
[----:B------:R-:W3:Y:S02]  /*8420*/  @!P0 SYNCS.PHASECHK.TRANS64 P0, [R0+URZ+0x10], R3 ;  /* 0x00001003000085a7 */ /* 0x000ee400080010ff */
[----:B---3--:R-:W-:Y:S05]  /*8430*/  @!P0 BRA `(.L_x_132) ;  /* 0xfffffffc00f08947 */ /* 0x008fea000383ffff */
[----:B------:R-:W-:Y:S05]  /*8440*/  BRA `(.L_x_26) ;  /* 0xffffff94005c7947 */ /* 0x000fea000383ffff */
.L_x_36:
[----:B-1----:R-:W-:-:S07]  /*8450*/  MOV R0, UR57 ;  /* 0x0000003900007c02 */ /* 0x002fce0008000f00 */
.L_x_133:
[----:B-1----:R1:W2:Y:S02]  /*8460*/  SYNCS.PHASECHK.TRANS64.TRYWAIT P0, [R0+URZ+0x10], R3 ;  /* 0x00001003000075a7 */ /* 0x0022a400080011ff */
[----:B--2---:R-:W-:Y:S05]  /*8470*/  @!P0 NANOSLEEP.SYNCS 0x989680 ;  /* 0x009896800000895d */ /* 0x004fea0003900000 */
[----:B------:R-:W2:Y:S02]  /*8480*/  @!P0 SYNCS.PHASECHK.TRANS64 P0, [R0+URZ+0x10], R3 ;  /* 0x00001003000085a7 */ /* 0x000ea400080010ff */
[----:B--2---:R-:W-:Y:S05]  /*8490*/  @!P0 BRA `(.L_x_133) ;  /* 0xfffffffc00f08947 */ /* 0x004fea000383ffff */
[----:B------:R-:W-:Y:S05]  /*84a0*/  BRA `(.L_x_35) ;  /* 0xffffff9800b47947 */ /* 0x000fea000383ffff */
.L_x_43:
[----:B-1----:R1:W4:Y:S02]  /*84b0*/  SYNCS.PHASECHK.TRANS64.TRYWAIT P0, [R3+URZ+0x60], R0 ;  /* 0x00006000030075a7 */ /* 0x00232400080011ff */
[----:B----4-:R-:W-:Y:S05]  /*84c0*/  @!P0 NANOSLEEP.SYNCS 0x989680 ;  /* 0x009896800000895d */ /* 0x010fea0003900000 */
[----:B------:R-:W4:Y:S02]  /*84d0*/  @!P0 SYNCS.PHASECHK.TRANS64 P0, [R3+URZ+0x60], R0 ;  /* 0x00006000030085a7 */ /* 0x000f2400080010ff */
[----:B----4-:R-:W-:Y:S05]  /*84e0*/  @!P0 BRA `(.L_x_43) ;  /* 0xfffffffc00f08947 */ /* 0x010fea000383ffff */
[----:B------:R-:W-:Y:S05]  /*84f0*/  BRA `(.L_x_134) ;  /* 0xffffff9c00ec7947 */ /* 0x000fea000383ffff */
.L_x_47:
[----:B------:R-:W-:-:S07]  /*8500*/  MOV R0, UR4 ;  /* 0x0000000400007c02 */ /* 0x000fce0008000f00 */
.L_x_135:
[----:B-1----:R1:W2:Y:S02]  /*8510*/  SYNCS.PHASECHK.TRANS64.TRYWAIT P0, [R0+URZ], R2 ;  /* 0x00000002000075a7 */ /* 0x0022a400080011ff */
[----:B--2---:R-:W-:Y:S05]  /*8520*/  @!P0 NANOSLEEP.SYNCS 0x989680 ;  /* 0x009896800000895d */ /* 0x004fea0003900000 */
[----:B------:R-:W2:Y:S02]  /*8530*/  @!P0 SYNCS.PHASECHK.TRANS64 P0, [R0+URZ], R2 ;  /* 0x00000002000085a7 */ /* 0x000ea400080010ff */
[----:B--2---:R-:W-:Y:S05]  /*8540*/  @!P0 BRA `(.L_x_135) ;  /* 0xfffffffc00f08947 */ /* 0x004fea000383ffff */
[----:B------:R-:W-:Y:S05]  /*8550*/  BRA `(.L_x_136) ;  /* 0xffffffa400987947 */ /* 0x000fea000383ffff */
.L_x_50:
[----:B--2---:R2:W3:Y:S02]  /*8560*/  SYNCS.PHASECHK.TRANS64.TRYWAIT P0, [R2+URZ+0xc0], R4 ;  /* 0x0000c004020075a7 */ /* 0x0044e400080011ff */
[----:B---3--:R-:W-:Y:S05]  /*8570*/  @!P0 NANOSLEEP.SYNCS 0x989680 ;  /* 0x009896800000895d */ /* 0x008fea0003900000 */
[----:B------:R-:W3:Y:S02]  /*8580*/  @!P0 SYNCS.PHASECHK.TRANS64 P0, [R2+URZ+0xc0], R4 ;  /* 0x0000c004020085a7 */ /* 0x000ee400080010ff */
[----:B---3--:R-:W-:Y:S05]  /*8590*/  @!P0 BRA `(.L_x_50) ;  /* 0xfffffffc00f08947 */ /* 0x008fea000383ffff */
[----:B------:R-:W-:Y:S05]  /*85a0*/  BRA `(.L_x_137) ;  /* 0xffffffa400f47947 */ /* 0x000fea000383ffff */
.L_x_51:
[----:B------:R-:W-:-:S07]  /*85b0*/  MOV R2, UR4 ;  /* 0x0000000400027c02 */ /* 0x000fce0008000f00 */
.L_x_138:
[----:B--2---:R2:W3:Y:S02]  /*85c0*/  SYNCS.PHASECHK.TRANS64.TRYWAIT P0, [R2+URZ+0x70], R5 ;  /* 0x00007005020075a7 */ /* 0x0044e400080011ff */
[----:B---3--:R-:W-:Y:S05]  /*85d0*/  @!P0 NANOSLEEP.SYNCS 0x989680 ;  /* 0x009896800000895d */ /* 0x008fea0003900000 */
[----:B------:R-:W3:Y:S02]  /*85e0*/  @!P0 SYNCS.PHASECHK.TRANS64 P0, [R2+URZ+0x70], R5 ;  /* 0x00007005020085a7 */ /* 0x000ee400080010ff */
[----:B---3--:R-:W-:Y:S05]  /*85f0*/  @!P0 BRA `(.L_x_138) ;  /* 0xfffffffc00f08947 */ /* 0x008fea000383ffff */
[----:B------:R-:W-:Y:S05]  /*8600*/  BRA `(.L_x_139) ;  /* 0xffffffa800047947 */ /* 0x000fea000383ffff */
.L_x_52:
[----:B--2---:R2:W3:Y:S02]  /*8610*/  SYNCS.PHASECHK.TRANS64.TRYWAIT P1, [R2+URZ+0x60], R4 ;  /* 0x00006004020075a7 */ /* 0x0044e400080211ff */
[----:B---3--:R-:W-:Y:S05]  /*8620*/  @!P1 NANOSLEEP.SYNCS 0x989680 ;  /* 0x009896800000995d */ /* 0x008fea0003900000 */
[----:B------:R-:W3:Y:S02]  /*8630*/  @!P1 SYNCS.PHASECHK.TRANS64 P1, [R2+URZ+0x60], R4 ;  /* 0x00006004020095a7 */ /* 0x000ee400080210ff */
[----:B---3--:R-:W-:Y:S05]  /*8640*/  @!P1 BRA `(.L_x_52) ;  /* 0xfffffffc00f09947 */ /* 0x008fea000383ffff */
[----:B------:R-:W-:Y:S05]  /*8650*/  BRA `(.L_x_140) ;  /* 0xffffffa800347947 */ /* 0x000fea000383ffff */
.L_x_55:
[----:B------:R-:W-:-:S07]  /*8660*/  MOV R0, UR4 ;  /* 0x0000000400007c02 */ /* 0x000fce0008000f00 */
.L_x_141:
[----:B--2---:R2:W3:Y:S02]  /*8670*/  SYNCS.PHASECHK.TRANS64.TRYWAIT P0, [R0+URZ+0x70], R2 ;  /* 0x00007002000075a7 */ /* 0x0044e400080011ff */
[----:B---3--:R-:W-:Y:S05]  /*8680*/  @!P0 NANOSLEEP.SYNCS 0x989680 ;  /* 0x009896800000895d */ /* 0x008fea0003900000 */
[----:B------:R-:W3:Y:S02]  /*8690*/  @!P0 SYNCS.PHASECHK.TRANS64 P0, [R0+URZ+0x70], R2 ;  /* 0x00007002000085a7 */ /* 0x000ee400080010ff */
[----:B---3--:R-:W-:Y:S05]  /*86a0*/  @!P0 BRA `(.L_x_141) ;  /* 0xfffffffc00f08947 */ /* 0x008fea000383ffff */
[----:B------:R-:W-:Y:S05]  /*86b0*/  BRA `(.L_x_54) ;  /* 0xffffffa800887947 */ /* 0x000fea000383ffff */
.L_x_62:
[----:B-1----:R1:W2:Y:S02]  /*86c0*/  SYNCS.PHASECHK.TRANS64.TRYWAIT P1, [R0+URZ+0x60], R2 ;  /* 0x00006002000075a7 */ /* 0x0022a400080211ff */
[----:B--2---:R-:W-:Y:S05]  /*86d0*/  @!P1 NANOSLEEP.SYNCS 0x989680 ;  /* 0x009896800000995d */ /* 0x004fea0003900000 */
[----:B------:R-:W2:Y:S02]  /*86e0*/  @!P1 SYNCS.PHASECHK.TRANS64 P1, [R0+URZ+0x60], R2 ;  /* 0x00006002000095a7 */ /* 0x000ea400080210ff */
[----:B--2---:R-:W-:Y:S05]  /*86f0*/  @!P1 BRA `(.L_x_62) ;  /* 0xfffffffc00f09947 */ /* 0x004fea000383ffff */
[----:B------:R-:W-:Y:S05]  /*8700*/  BRA `(.L_x_142) ;  /* 0xffffffac00f87947 */ /* 0x000fea000383ffff */
.L_x_63:
[----:B------:R-:W-:-:S13]  /*8710*/  R2UR UR6, R13 ;  /* 0x000000000d0672ca */ /* 0x000fda00000e0000 */
[----:B------:R-:W-:-:S07]  /*8720*/  MOV R2, UR6 ;  /* 0x0000000600027c02 */ /* 0x000fce0008000f00 */
.L_x_143:
[----:B-1----:R1:W2:Y:S02]  /*8730*/  SYNCS.PHASECHK.TRANS64.TRYWAIT P0, [R2+URZ+0xa0], R0 ;  /* 0x0000a000020075a7 */ /* 0x0022a400080011ff */
[----:B--2---:R-:W-:Y:S05]  /*8740*/  @!P0 NANOSLEEP.SYNCS 0x989680 ;  /* 0x009896800000895d */ /* 0x004fea0003900000 */
[----:B------:R-:W2:Y:S02]  /*8750*/  @!P0 SYNCS.PHASECHK.TRANS64 P0, [R2+URZ+0xa0], R0 ;  /* 0x0000a000020085a7 */ /* 0x000ea400080010ff */
[----:B--2---:R-:W-:Y:S05]  /*8760*/  @!P0 BRA `(.L_x_143) ;  /* 0xfffffffc00f08947 */ /* 0x004fea000383ffff */
[----:B------:R-:W-:Y:S05]  /*8770*/  BRA `(.L_x_144) ;  /* 0xffffffb000487947 */ /* 0x000fea000383ffff */
.L_x_66:
[----:B------:R-:W-:Y:S07]  /*8780*/  MOV R0, UR7 ;  /* 0x0000000700007c02 */ /* 0x000fee0008000f00 */
.L_x_145:
[----:B-1----:R1:W2:Y:S02]  /*8790*/  SYNCS.PHASECHK.TRANS64.TRYWAIT P0, [R0+URZ], R2 ;  /* 0x00000002000075a7 */ /* 0x0022a400080011ff */
[----:B--2---:R-:W-:Y:S05]  /*87a0*/  @!P0 NANOSLEEP.SYNCS 0x989680 ;  /* 0x009896800000895d */ /* 0x004fea0003900000 */
[----:B------:R-:W2:Y:S02]  /*87b0*/  @!P0 SYNCS.PHASECHK.TRANS64 P0, [R0+URZ], R2 ;  /* 0x00000002000085a7 */ /* 0x000ea400080010ff */
[----:B--2---:R-:W-:Y:S05]  /*87c0*/  @!P0 BRA `(.L_x_145) ;  /* 0xfffffffc00f08947 */ /* 0x004fea000383ffff */
[----:B------:R-:W-:Y:S05]  /*87d0*/  BRA `(.L_x_65) ;  /* 0xffffffb000607947 */ /* 0x000fea000383ffff */
.L_x_69:
[----:B------:R-:W-:-:S07]  /*87e0*/  MOV R0, UR4 ;  /* 0x0000000400007c02 */ /* 0x000fce0008000f00 */
.L_x_146:
[----:B--2---:R2:W3:Y:S02]  /*87f0*/  SYNCS.PHASECHK.TRANS64.TRYWAIT P0, [R0+URZ], R2 ;  /* 0x00000002000075a7 */ /* 0x0044e400080011ff */
[----:B---3--:R-:W-:Y:S05]  /*8800*/  @!P0 NANOSLEEP.SYNCS 0x989680 ;  /* 0x009896800000895d */ /* 0x008fea0003900000 */
[----:B------:R-:W3:Y:S02]  /*8810*/  @!P0 SYNCS.PHASECHK.TRANS64 P0, [R0+URZ], R2 ;  /* 0x00000002000085a7 */ /* 0x000ee400080010ff */
[----:B---3--:R-:W-:Y:S05]  /*8820*/  @!P0 BRA `(.L_x_146) ;  /* 0xfffffffc00f08947 */ /* 0x008fea000383ffff */
[----:B------:R-:W-:Y:S05]  /*8830*/  BRA `(.L_x_147) ;  /* 0xffffffb8005c7947 */ /* 0x000fea000383ffff */
.L_x_70:
[----:B------:R-:W-:-:S07]  /*8840*/  MOV R0, UR5 ;  /* 0x0000000500007c02 */ /* 0x000fce0008000f00 */
.L_x_148:
[----:B--2---:R2:W3:Y:S02]  /*8850*/  SYNCS.PHASECHK.TRANS64.TRYWAIT P0, [R0+URZ], R3 ;  /* 0x00000003000075a7 */ /* 0x0044e400080011ff */
[----:B---3--:R-:W-:Y:S05]  /*8860*/  @!P0 NANOSLEEP.SYNCS 0x989680 ;  /* 0x009896800000895d */ /* 0x008fea0003900000 */
[----:B------:R-:W3:Y:S02]  /*8870*/  @!P0 SYNCS.PHASECHK.TRANS64 P0, [R0+URZ], R3 ;  /* 0x00000003000085a7 */ /* 0x000ee400080010ff */
[----:B---3--:R-:W-:Y:S05]  /*8880*/  @!P0 BRA `(.L_x_148) ;  /* 0xfffffffc00f08947 */ /* 0x008fea000383ffff */
[----:B------:R-:W-:Y:S05]  /*8890*/  BRA `(.L_x_149) ;  /* 0xffffffb800687947 */ /* 0x000fea000383ffff */
.L_x_71:
[----:B------:R-:W-:-:S07]  /*88a0*/  MOV R0, UR5 ;  /* 0x0000000500007c02 */ /* 0x000fce0008000f00 */
.L_x_150:
[----:B--2---:R2:W3:Y:S02]  /*88b0*/  SYNCS.PHASECHK.TRANS64.TRYWAIT P0, [R0+URZ], R3 ;  /* 0x00000003000075a7 */ /* 0x0044e400080011ff */
[----:B---3--:R-:W-:Y:S05]  /*88c0*/  @!P0 NANOSLEEP.SYNCS 0x989680 ;  /* 0x009896800000895d */ /* 0x008fea0003900000 */
[----:B------:R-:W3:Y:S02]  /*88d0*/  @!P0 SYNCS.PHASECHK.TRANS64 P0, [R0+URZ], R3 ;  /* 0x00000003000085a7 */ /* 0x000ee400080010ff */
[----:B---3--:R-:W-:Y:S05]  /*88e0*/  @!P0 BRA `(.L_x_150) ;  /* 0xfffffffc00f08947 */ /* 0x008fea000383ffff */
[----:B------:R-:W-:Y:S05]  /*88f0*/  BRA `(.L_x_151) ;  /* 0xffffffb800747947 */ /* 0x000fea000383ffff */
.L_x_72:
[----:B--2---:R-:W-:-:S07]  /*8900*/  MOV R0, UR4 ;  /* 0x0000000400007c02 */ /* 0x004fce0008000f00 */
.L_x_152:
[----:B--2---:R2:W3:Y:S02]  /*8910*/  SYNCS.PHASECHK.TRANS64.TRYWAIT P0, [R0+URZ], R2 ;  /* 0x00000002000075a7 */ /* 0x0044e400080011ff */
[----:B---3--:R-:W-:Y:S05]  /*8920*/  @!P0 NANOSLEEP.SYNCS 0x989680 ;  /* 0x009896800000895d */ /* 0x008fea0003900000 */
[----:B------:R-:W3:Y:S02]  /*8930*/  @!P0 SYNCS.PHASECHK.TRANS64 P0, [R0+URZ], R2 ;  /* 0x00000002000085a7 */ /* 0x000ee400080010ff */
[----:B---3--:R-:W-:Y:S05]  /*8940*/  @!P0 BRA `(.L_x_152) ;  /* 0xfffffffc00f08947 */ /* 0x008fea000383ffff */
[----:B------:R-:W-:Y:S05]  /*8950*/  BRA `(.L_x_153) ;  /* 0xffffffb800807947 */ /* 0x000fea000383ffff */
.L_x_77:
[----:B--2---:R2:W3:Y:S02]  /*8960*/  SYNCS.PHASECHK.TRANS64.TRYWAIT P0, [R8+URZ+0x60], R0 ;  /* 0x00006000080075a7 */ /* 0x0044e400080011ff */
[----:B---3--:R-:W-:Y:S05]  /*8970*/  @!P0 NANOSLEEP.SYNCS 0x989680 ;  /* 0x009896800000895d */ /* 0x008fea0003900000 */
[----:B------:R-:W3:Y:S02]  /*8980*/  @!P0 SYNCS.PHASECHK.TRANS64 P0, [R8+URZ+0x60], R0 ;  /* 0x00006000080085a7 */ /* 0x000ee400080010ff */
[----:B---3--:R-:W-:Y:S05]  /*8990*/  @!P0 BRA `(.L_x_77) ;  /* 0xfffffffc00f08947 */ /* 0x008fea000383ffff */
[----:B------:R-:W-:Y:S05]  /*89a0*/  BRA `(.L_x_154) ;  /* 0xffffffbc00b47947 */ /* 0x000fea000383ffff */
.L_x_80:
[----:B--2---:R-:W-:Y:S07]  /*89b0*/  MOV R0, UR21 ;  /* 0x0000001500007c02 */ /* 0x004fee0008000f00 */
.L_x_155:
[----:B--2---:R2:W3:Y:S02]  /*89c0*/  SYNCS.PHASECHK.TRANS64.TRYWAIT P1, [R0+URZ+0x58], R2 ;  /* 0x00005802000075a7 */ /* 0x0044e400080211ff */
[----:B---3--:R-:W-:Y:S05]  /*89d0*/  @!P1 NANOSLEEP.SYNCS 0x989680 ;  /* 0x009896800000995d */ /* 0x008fea0003900000 */
[----:B------:R-:W3:Y:S02]  /*89e0*/  @!P1 SYNCS.PHASECHK.TRANS64 P1, [R0+URZ+0x58], R2 ;  /* 0x00005802000095a7 */ /* 0x000ee400080210ff */
[----:B---3--:R-:W-:Y:S05]  /*89f0*/  @!P1 BRA `(.L_x_155) ;  /* 0xfffffffc00f09947 */ /* 0x008fea000383ffff */
[----:B------:R-:W-:Y:S05]  /*8a00*/  BRA `(.L_x_79) ;  /* 0xffffffc400307947 */ /* 0x000fea000383ffff */
.L_x_83:
[----:B--2---:R-:W-:Y:S07]  /*8a10*/  MOV R0, UR21 ;  /* 0x0000001500007c02 */ /* 0x004fee0008000f00 */
.L_x_156:
[----:B--2---:R2:W3:Y:S02]  /*8a20*/  SYNCS.PHASECHK.TRANS64.TRYWAIT P0, [R0+URZ+0x38], R4 ;  /* 0x00003804000075a7 */ /* 0x0044e400080011ff */
[----:B---3--:R-:W-:Y:S05]  /*8a30*/  @!P0 NANOSLEEP.SYNCS 0x989680 ;  /* 0x009896800000895d */ /* 0x008fea0003900000 */
[----:B------:R-:W3:Y:S02]  /*8a40*/  @!P0 SYNCS.PHASECHK.TRANS64 P0, [R0+URZ+0x38], R4 ;  /* 0x00003804000085a7 */ /* 0x000ee400080010ff */
[----:B---3--:R-:W-:Y:S05]  /*8a50*/  @!P0 BRA `(.L_x_156) ;  /* 0xfffffffc00f08947 */ /* 0x008fea000383ffff */
[----:B------:R-:W-:Y:S05]  /*8a60*/  BRA `(.L_x_157) ;  /* 0xffffffc400887947 */ /* 0x000fea000383ffff */
.L_x_84:
[----:B------:R-:W-:Y:S07]  /*8a70*/  MOV R0, UR21 ;  /* 0x0000001500007c02 */ /* 0x000fee0008000f00 */
.L_x_158:
[----:B--2---:R2:W3:Y:S02]  /*8a80*/  SYNCS.PHASECHK.TRANS64.TRYWAIT P0, [R0+URZ+0x40], R4 ;  /* 0x00004004000075a7 */ /* 0x0044e400080011ff */
[----:B---3--:R-:W-:Y:S05]  /*8a90*/  @!P0 NANOSLEEP.SYNCS 0x989680 ;  /* 0x009896800000895d */ /* 0x008fea0003900000 */
[----:B------:R-:W3:Y:S02]  /*8aa0*/  @!P0 SYNCS.PHASECHK.TRANS64 P0, [R0+URZ+0x40], R4 ;  /* 0x00004004000085a7 */ /* 0x000ee400080010ff */
[----:B---3--:R-:W-:Y:S05]  /*8ab0*/  @!P0 BRA `(.L_x_158) ;  /* 0xfffffffc00f08947 */ /* 0x008fea000383ffff */
[----:B------:R-:W-:Y:S05]  /*8ac0*/  BRA `(.L_x_159) ;  /* 0xffffffc400c87947 */ /* 0x000fea000383ffff */
.L_x_85:
[----:B------:R-:W-:Y:S07]  /*8ad0*/  MOV R0, UR21 ;  /* 0x0000001500007c02 */ /* 0x000fee0008000f00 */
.L_x_160:
[----:B--2---:R2:W3:Y:S02]  /*8ae0*/  SYNCS.PHASECHK.TRANS64.TRYWAIT P0, [R0+URZ+0x48], R4 ;  /* 0x00004804000075a7 */ /* 0x0044e400080011ff */
[----:B---3--:R-:W-:Y:S05]  /*8af0*/  @!P0 NANOSLEEP.SYNCS 0x989680 ;  /* 0x009896800000895d */ /* 0x008fea0003900000 */
[----:B------:R-:W3:Y:S02]  /*8b00*/  @!P0 SYNCS.PHASECHK.TRANS64 P0, [R0+URZ+0x48], R4 ;  /* 0x00004804000085a7 */ /* 0x000ee400080010ff */
[----:B---3--:R-:W-:Y:S05]  /*8b10*/  @!P0 BRA `(.L_x_160) ;  /* 0xfffffffc00f08947 */ /* 0x008fea000383ffff */
[----:B------:R-:W-:Y:S05]  /*8b20*/  BRA `(.L_x_161) ;  /* 0xffffffc800147947 */ /* 0x000fea000383ffff */
.L_x_87:
[----:B------:R-:W-:-:S07]  /*8b30*/  MOV R0, UR21 ;  /* 0x0000001500007c02 */ /* 0x000fce0008000f00 */
.L_x_162:
[----:B---3--:R3:W4:Y:S02]  /*8b40*/  SYNCS.PHASECHK.TRANS64.TRYWAIT P0, [R0+URZ+0x38], R2 ;  /* 0x00003802000075a7 */ /* 0x00872400080011ff */
[----:B----4-:R-:W-:Y:S05]  /*8b50*/  @!P0 NANOSLEEP.SYNCS 0x989680 ;  /* 0x009896800000895d */ /* 0x010fea0003900000 */
[----:B------:R-:W4:Y:S02]  /*8b60*/  @!P0 SYNCS.PHASECHK.TRANS64 P0, [R0+URZ+0x38], R2 ;  /* 0x00003802000085a7 */ /* 0x000f2400080010ff */
[----:B----4-:R-:W-:Y:S05]  /*8b70*/  @!P0 BRA `(.L_x_162) ;  /* 0xfffffffc00f08947 */ /* 0x010fea000383ffff */
[----:B------:R-:W-:Y:S05]  /*8b80*/  BRA `(.L_x_163) ;  /* 0xffffffc8008c7947 */ /* 0x000fea000383ffff */
.L_x_88:
[----:B---3--:R-:W-:-:S07]  /*8b90*/  MOV R0, UR21 ;  /* 0x0000001500007c02 */ /* 0x008fce0008000f00 */
.L_x_164:
[----:B---3--:R3:W4:Y:S02]  /*8ba0*/  SYNCS.PHASECHK.TRANS64.TRYWAIT P0, [R0+URZ+0x40], R2 ;  /* 0x00004002000075a7 */ /* 0x00872400080011ff */
[----:B----4-:R-:W-:Y:S05]  /*8bb0*/  @!P0 NANOSLEEP.SYNCS 0x989680 ;  /* 0x009896800000895d */ /* 0x010fea0003900000 */
[----:B------:R-:W4:Y:S02]  /*8bc0*/  @!P0 SYNCS.PHASECHK.TRANS64 P0, [R0+URZ+0x40], R2 ;  /* 0x00004002000085a7 */ /* 0x000f2400080010ff */
[----:B----4-:R-:W-:Y:S05]  /*8bd0*/  @!P0 BRA `(.L_x_164) ;  /* 0xfffffffc00f08947 */ /* 0x010fea000383ffff */
[----:B------:R-:W-:Y:S05]  /*8be0*/  BRA `(.L_x_165) ;  /* 0xffffffc8007c7947 */ /* 0x000fea000383ffff */
.L_x_90:
[----:B-1----:R1:W2:Y:S02]  /*8bf0*/  SYNCS.PHASECHK.TRANS64.TRYWAIT P0, [R8+URZ+0x60], R0 ;  /* 0x00006000080075a7 */ /* 0x0022a400080011ff */
[----:B--2---:R-:W-:Y:S05]  /*8c00*/  @!P0 NANOSLEEP.SYNCS 0x989680 ;  /* 0x009896800000895d */ /* 0x004fea0003900000 */
[----:B------:R-:W2:Y:S02]  /*8c10*/  @!P0 SYNCS.PHASECHK.TRANS64 P0, [R8+URZ+0x60], R0 ;  /* 0x00006000080085a7 */ /* 0x000ea400080010ff */
[----:B--2---:R-:W-:Y:S05]  /*8c20*/  @!P0 BRA `(.L_x_90) ;  /* 0xfffffffc00f08947 */ /* 0x004fea000383ffff */
[----:B------:R-:W-:Y:S05]  /*8c30*/  BRA `(.L_x_166) ;  /* 0xffffffcc00447947 */ /* 0x000fea000383ffff */
.L_x_101:
[----:B-1----:R-:W-:Y:S04]  /*8c40*/  MOV R0, UR43 ;  /* 0x0000002b00007c02 */ /* 0x002fe80008000f00 */
[----:B------:R1:W2:Y:S03]  /*8c50*/  SYNCS.PHASECHK.TRANS64.TRYWAIT P1, [R0+URZ+0x20], R4 ;  /* 0x00002004000075a7 */ /* 0x0002a600080211ff */
[----:B--2---:R-:W-:Y:S05]  /*8c60*/  @!P1 NANOSLEEP.SYNCS 0x989680 ;  /* 0x009896800000995d */ /* 0x004fea0003900000 */
[----:B------:R-:W2:Y:S02]  /*8c70*/  @!P1 SYNCS.PHASECHK.TRANS64 P1, [R0+URZ+0x20], R4 ;  /* 0x00002004000095a7 */ /* 0x000ea400080210ff */
[----:B--2---:R-:W-:Y:S05]  /*8c80*/  @!P1 BRA `(.L_x_101) ;  /* 0xfffffffc00ec9947 */ /* 0x004fea000383ffff */
[----:B------:R-:W-:Y:S05]  /*8c90*/  BRA `(.L_x_100) ;  /* 0xffffffd800a47947 */ /* 0x000fea000383ffff */
.L_x_103:
[----:B-1----:R1:W3:Y:S02]  /*8ca0*/  SYNCS.PHASECHK.TRANS64.TRYWAIT P0, [R26+URZ+0x80], R3 ;  /* 0x000080031a0075a7 */ /* 0x0022e400080011ff */
[----:B---3--:R-:W-:Y:S05]  /*8cb0*/  @!P0 NANOSLEEP.SYNCS 0x989680 ;  /* 0x009896800000895d */ /* 0x008fea0003900000 */
[----:B------:R-:W3:Y:S02]  /*8cc0*/  @!P0 SYNCS.PHASECHK.TRANS64 P0, [R26+URZ+0x80], R3 ;  /* 0x000080031a0085a7 */ /* 0x000ee400080010ff */
[----:B---3--:R-:W-:Y:S05]  /*8cd0*/  @!P0 BRA `(.L_x_103) ;  /* 0xfffffffc00f08947 */ /* 0x008fea000383ffff */
[----:B------:R-:W-:Y:S05]  /*8ce0*/  BRA `(.L_x_102) ;  /* 0xffffffd800c87947 */ /* 0x000fea000383ffff */
.L_x_112:
[----:B---3--:R3:W4:Y:S02]  /*8cf0*/  SYNCS.PHASECHK.TRANS64.TRYWAIT P0, [R3+URZ+0x20], R0 ;  /* 0x00002000030075a7 */ /* 0x00872400080011ff */
[----:B----4-:R-:W-:Y:S05]  /*8d00*/  @!P0 NANOSLEEP.SYNCS 0x989680 ;  /* 0x009896800000895d */ /* 0x010fea0003900000 */
[----:B------:R-:W4:Y:S02]  /*8d10*/  @!P0 SYNCS.PHASECHK.TRANS64 P0, [R3+URZ+0x20], R0 ;  /* 0x00002000030085a7 */ /* 0x000f2400080010ff */
[----:B----4-:R-:W-:Y:S05]  /*8d20*/  @!P0 BRA `(.L_x_112) ;  /* 0xfffffffc00f08947 */ /* 0x010fea000383ffff */
[----:B------:R-:W-:Y:S05]  /*8d30*/  BRA `(.L_x_111) ;  /* 0xffffffe000b87947 */ /* 0x000fea000383ffff */
.L_x_121:
[----:B---3--:R3:W4:Y:S02]  /*8d40*/  SYNCS.PHASECHK.TRANS64.TRYWAIT P0, [R5+URZ+0x20], R0 ;  /* 0x00002000050075a7 */ /* 0x00872400080011ff */
[----:B----4-:R-:W-:Y:S05]  /*8d50*/  @!P0 NANOSLEEP.SYNCS 0x989680 ;  /* 0x009896800000895d */ /* 0x010fea0003900000 */
[----:B------:R-:W4:Y:S02]  /*8d60*/  @!P0 SYNCS.PHASECHK.TRANS64 P0, [R5+URZ+0x20], R0 ;  /* 0x00002000050085a7 */ /* 0x000f2400080010ff */
[----:B----4-:R-:W-:Y:S05]  /*8d70*/  @!P0 BRA `(.L_x_121) ;  /* 0xfffffffc00f08947 */ /* 0x010fea000383ffff */
[----:B------:R-:W-:Y:S05]  /*8d80*/  BRA `(.L_x_120) ;  /* 0xffffffe800d07947 */ /* 0x000fea000383ffff */
        .weak           $__internal_0_$__cuda_sm10x_tcgen05_guardrail_trap_col_being_dealloced_not_returned_by_alloc
        .type           $__internal_0_$__cuda_sm10x_tcgen05_guardrail_trap_col_being_dealloced_not_returned_by_alloc,@function
        .size           $__internal_0_$__cuda_sm10x_tcgen05_guardrail_trap_col_being_dealloced_not_returned_by_alloc,($__internal_1_$__cuda_sm10x_tcgen05_guardrail_trap_phase_invalid_during_alloc - $__internal_0_$__cuda_sm10x_tcgen05_guardrail_trap_col_being_dealloced_not_returned_by_alloc)
$__internal_0_$__cuda_sm10x_tcgen05_guardrail_trap_col_being_dealloced_not_returned_by_alloc:
[----:B------:R-:W-:Y:S05]  /*8d90*/  BPT.TRAP 0x1 ;  /* 0x000000040000795c */ /* 0x000fea0000300000 */
[----:B------:R-:W-:-:S04]  /*8da0*/  HFMA2 R3, -RZ, RZ, 0, 0 ;  /* 0x00000000ff037431 */ /* 0x000fc800000001ff */
[----:B------:R-:W-:Y:S05]  /*8db0*/  RET.REL.NODEC R2 `(_ZN7cutlass13device_kernelINS_4gemm6kernel13GemmUniversalIN4cute5tupleIJiiiiEEENS1_10collective13CollectiveMmaINS1_35MainloopSm100TmaUmmaWarpSpecializedILi2ELi2ELi4ENS5_IJNS4_1CILi2EEENSA_ILi1EEESC_EEEEENS5_IJNSA_ILi64EEENSA_ILi96EEENSA_ILi256EEEEEENS_10bfloat16_tENS5_IJlSC_lEEESJ_SK_NS4_8TiledMMAINS4_8MMA_AtomIJNS4_20SM100_MMA_F16BF16_SSISJ_SJ_fLi64ELi96ELNS4_4UMMA5MajorE0ELSP_0ELNSO_7ScaleInE0ELSQ_0EEEEEENS4_6LayoutINS5_IJSC_SC_SC_EEENS5_IJNSA_ILi0EEESV_SV_EEEEENS5_IJNS4_10UnderscoreESY_SY_EEEEENS4_13SM90_TMA_LOADENS4_14ComposedLayoutINS4_7SwizzleILi3ELi4ELi3EEENS4_18smem_ptr_flag_bitsILi16EEENST_INS5_IJNSA_ILi8EEESF_EEENS5_IJSF_SC_EEEEEEEvNS4_8identityENS4_23SM90_TMA_LOAD_MULTICASTES1B_vS1C_EENS_8epilogue10collective18CollectiveEpilogueINS1F_23Sm100TmaWarpSpecializedILi3ELi2ELi16ELb1ELb0EEEJSI_NS5_IJNST_ISF_SC_EENST_INSA_ILi32EEESC_EEEEESJ_SK_SJ_SK_NS1F_6fusion15FusionCallbacksIS1J_NS1O_17LinearCombinationISJ_fSJ_fLNS_15FloatRoundStyleE2EEESI_S1N_JEEENS4_5SM1004TMEM4LOAD26SM100_TMEM_LOAD_16dp256b4xES11_NS12_INS13_ILi2ELi4ELi3EEES16_NST_INS5_IJS17_S1L_EEENS5_IJS1L_SC_EEEEEEENS4_17SM75_U32x4_LDSM_NENS4_14SM90_TMA_STOREES22_NS4_17SM90_U32x4_STSM_NENS4_39AutoVectorizingCopyWithAssumedAlignmentILi128EEEEEEvvEEEEvNT_6ParamsE) ;  /* 0xffffff7002907950 */ /* 0x000fea0003c3ffff */
        .weak           $__internal_1_$__cuda_sm10x_tcgen05_guardrail_trap_phase_invalid_during_alloc
        .type           $__internal_1_$__cuda_sm10x_tcgen05_guardrail_trap_phase_invalid_during_alloc,@function
        .size           $__internal_1_$__cuda_sm10x_tcgen05_guardrail_trap_phase_invalid_during_alloc,($__internal_2_$__cuda_sm10x_tcgen05_guardrail_trap_unallocated_columns_being_dealloced - $__internal_1_$__cuda_sm10x_tcgen05_guardrail_trap_phase_invalid_during_alloc)
$__internal_1_$__cuda_sm10x_tcgen05_guardrail_trap_phase_invalid_during_alloc:
[----:B------:R-:W-:Y:S05]  /*8dc0*/  BPT.TRAP 0x1 ;  /* 0x000000040000795c */ /* 0x000fea0000300000 */
[----:B------:R-:W-:-:S04]  /*8dd0*/  MOV R5, 0x0 ;  /* 0x0000000000057802 */ /* 0x000fc80000000f00 */
[----:B------:R-:W-:Y:S05]  /*8de0*/  RET.REL.NODEC R4 `(_ZN7cutlass13device_kernelINS_4gemm6kernel13GemmUniversalIN4cute5tupleIJiiiiEEENS1_10collective13CollectiveMmaINS1_35MainloopSm100TmaUmmaWarpSpecializedILi2ELi2ELi4ENS5_IJNS4_1CILi2EEENSA_ILi1EEESC_EEEEENS5_IJNSA_ILi64EEENSA_ILi96EEENSA_ILi256EEEEEENS_10bfloat16_tENS5_IJlSC_lEEESJ_SK_NS4_8TiledMMAINS4_8MMA_AtomIJNS4_20SM100_MMA_F16BF16_SSISJ_SJ_fLi64ELi96ELNS4_4UMMA5MajorE0ELSP_0ELNSO_7ScaleInE0ELSQ_0EEEEEENS4_6LayoutINS5_IJSC_SC_SC_EEENS5_IJNSA_ILi0EEESV_SV_EEEEENS5_IJNS4_10UnderscoreESY_SY_EEEEENS4_13SM90_TMA_LOADENS4_14ComposedLayoutINS4_7SwizzleILi3ELi4ELi3EEENS4_18smem_ptr_flag_bitsILi16EEENST_INS5_IJNSA_ILi8EEESF_EEENS5_IJSF_SC_EEEEEEEvNS4_8identityENS4_23SM90_TMA_LOAD_MULTICASTES1B_vS1C_EENS_8epilogue10collective18CollectiveEpilogueINS1F_23Sm100TmaWarpSpecializedILi3ELi2ELi16ELb1ELb0EEEJSI_NS5_IJNST_ISF_SC_EENST_INSA_ILi32EEESC_EEEEESJ_SK_SJ_SK_NS1F_6fusion15FusionCallbacksIS1J_NS1O_17LinearCombinationISJ_fSJ_fLNS_15FloatRoundStyleE2EEESI_S1N_JEEENS4_5SM1004TMEM4LOAD26SM100_TMEM_LOAD_16dp256b4xES11_NS12_INS13_ILi2ELi4ELi3EEES16_NST_INS5_IJS17_S1L_EEENS5_IJS1L_SC_EEEEEEENS4_17SM75_U32x4_LDSM_NENS4_14SM90_TMA_STOREES22_NS4_17SM90_U32x4_STSM_NENS4_39AutoVectorizingCopyWithAssumedAlignmentILi128EEEEEEvvEEEEvNT_6ParamsE) ;  /* 0xffffff7004847950 */ /* 0x000fea0003c3ffff */
        .weak           $__internal_2_$__cuda_sm10x_tcgen05_guardrail_trap_unallocated_columns_being_dealloced
        .type           $__internal_2_$__cuda_sm10x_tcgen05_guardrail_trap_unallocated_columns_being_dealloced,@function
        .size           $__internal_2_$__cuda_sm10x_tcgen05_guardrail_trap_unallocated_columns_being_dealloced,(.L_x_168 - $__internal_2_$__cuda_sm10x_tcgen05_guardrail_trap_unallocated_columns_being_dealloced)
$__internal_2_$__cuda_sm10x_tcgen05_guardrail_trap_unallocated_columns_being_dealloced:
[----:B------:R-:W-:Y:S05]  /*8df0*/  BPT.TRAP 0x1 ;  /* 0x000000040000795c */ /* 0x000fea0000300000 */
[----:B------:R-:W-:-:S04]  /*8e00*/  HFMA2 R3, -RZ, RZ, 0, 0 ;  /* 0x00000000ff037431 */ /* 0x000fc800000001ff */
[----:B------:R-:W-:Y:S05]  /*8e10*/  RET.REL.NODEC R2 `(_ZN7cutlass13device_kernelINS_4gemm6kernel13GemmUniversalIN4cute5tupleIJiiiiEEENS1_10collective13CollectiveMmaINS1_35MainloopSm100TmaUmmaWarpSpecializedILi2ELi2ELi4ENS5_IJNS4_1CILi2EEENSA_ILi1EEESC_EEEEENS5_IJNSA_ILi64EEENSA_ILi96EEENSA_ILi256EEEEEENS_10bfloat16_tENS5_IJlSC_lEEESJ_SK_NS4_8TiledMMAINS4_8MMA_AtomIJNS4_20SM100_MMA_F16BF16_SSISJ_SJ_fLi64ELi96ELNS4_4UMMA5MajorE0ELSP_0ELNSO_7ScaleInE0ELSQ_0EEEEEENS4_6LayoutINS5_IJSC_SC_SC_EEENS5_IJNSA_ILi0EEESV_SV_EEEEENS5_IJNS4_10UnderscoreESY_SY_EEEEENS4_13SM90_TMA_LOADENS4_14ComposedLayoutINS4_7SwizzleILi3ELi4ELi3EEENS4_18smem_ptr_flag_bitsILi16EEENST_INS5_IJNSA_ILi8EEESF_EEENS5_IJSF_SC_EEEEEEEvNS4_8identityENS4_23SM90_TMA_LOAD_MULTICASTES1B_vS1C_EENS_8epilogue10collective18CollectiveEpilogueINS1F_23Sm100TmaWarpSpecializedILi3ELi2ELi16ELb1ELb0EEEJSI_NS5_IJNST_ISF_SC_EENST_INSA_ILi32EEESC_EEEEESJ_SK_SJ_SK_NS1F_6fusion15FusionCallbacksIS1J_NS1O_17LinearCombinationISJ_fSJ_fLNS_15FloatRoundStyleE2EEESI_S1N_JEEENS4_5SM1004TMEM4LOAD26SM100_TMEM_LOAD_16dp256b4xES11_NS12_INS13_ILi2ELi4ELi3EEES16_NST_INS5_IJS17_S1L_EEENS5_IJS1L_SC_EEEEEEENS4_17SM75_U32x4_LDSM_NENS4_14SM90_TMA_STOREES22_NS4_17SM90_U32x4_STSM_NENS4_39AutoVectorizingCopyWithAssumedAlignmentILi128EEEEEEvvEEEEvNT_6ParamsE) ;  /* 0xffffff7002787950 */ /* 0x000fea0003c3ffff */
.L_x_167:
[----:B------:R-:W-:-:S00]  /*8e20*/  BRA `(.L_x_167) ;  /* 0xfffffffc00fc7947 */ /* 0x000fc0000383ffff */
[----:B------:R-:W-:-:S00]  /*8e30*/  NOP ;  /* 0x0000000000007918 */ /* 0x000fc00000000000 */
        /* <DEDUP_REMOVED lines=12> */
.L_x_168:


//--------------------- .nv.global.init           --------------------------
	.section	.nv.global.init,"aw",@progbits
.nv.global.init:
	.type		$str$27,@object
	.size		$str$27,($str$28 - $str$27)
$str$27:
        /*0000*/ 	.byte	0x28, 0x61, 0x64, 0x64, 0x72, 0x65, 0x73, 0x73, 0x20, 0x26, 0x20, 0x6d, 0x61, 0x73, 0x6b, 0x29
        /*0010*/ 	.byte	0x20, 0x3d, 0x3d, 0x20, 0x30, 0x00
	.type		$str$28,@object
	.size		$str$28,($str$26 - $str$28)
$str$28:
        /*0016*/ 	.byte	0x2f, 0x74, 0x6d, 0x70, 0x2f, 0x63, 0x75, 0x74, 0x6c, 0x61, 0x73, 0x73, 0x5f, 0x73, 0x77, 0x65
        /*0026*/ 	.byte	0x65, 0x70, 0x5f, 0x73, 0x72, 0x63, 0x2f, 0x69, 0x6e, 0x63, 0x6c, 0x75, 0x64, 0x65, 0x2f, 0x63
        /*0036*/ 	.byte	0x75, 0x74, 0x65, 0x2f, 0x70, 0x6f, 0x69, 0x6e, 0x74, 0x65, 0x72, 0x5f, 0x66, 0x6c, 0x61, 0x67
        /*0046*/ 	.byte	0x67, 0x65, 0x64, 0x2e, 0x68, 0x70, 0x70, 0x00
	.type		$str$26,@object
	.size		$str$26,($str$25 - $str$26)
$str$26:
        /*004e*/ 	.byte	0x2f, 0x74, 0x6d, 0x70, 0x2f, 0x63, 0x75, 0x74, 0x6c, 0x61, 0x73, 0x73, 0x5f, 0x73, 0x77, 0x65
        /*005e*/ 	.byte	0x65, 0x70, 0x5f, 0x73, 0x72, 0x63, 0x2f, 0x69, 0x6e, 0x63, 0x6c, 0x75, 0x64, 0x65, 0x2f, 0x63
        /*006e*/ 	.byte	0x75, 0x74, 0x65, 0x2f, 0x61, 0x74, 0x6f, 0x6d, 0x2f, 0x63, 0x6f, 0x70, 0x79, 0x5f, 0x74, 0x72
        /*007e*/ 	.byte	0x61, 0x69, 0x74, 0x73, 0x5f, 0x73, 0x6d, 0x31, 0x30, 0x30, 0x2e, 0x68, 0x70, 0x70, 0x00
	.type		$str$25,@object
	.size		$str$25,(__unnamed_1 - $str$25)
$str$25:
        /*008d*/ 	.byte	0x28, 0x28, 0x75, 0x69, 0x6e, 0x74, 0x33, 0x32, 0x5f, 0x74, 0x28, 0x74, 0x68, 0x72, 0x65, 0x61
        /*009d*/ 	.byte	0x64, 0x49, 0x64, 0x78, 0x2e, 0x78, 0x29, 0x20, 0x2f, 0x20, 0x33, 0x32, 0x29, 0x20, 0x25, 0x20
        /*00ad*/ 	.byte	0x34, 0x29, 0x20, 0x3d, 0x3d, 0x20, 0x28, 0x28, 0x28, 0x74, 0x6d, 0x65, 0x6d, 0x5f, 0x61, 0x64
        /*00bd*/ 	.byte	0x64, 0x72, 0x20, 0x3e, 0x3e, 0x20, 0x31, 0x36, 0x29, 0x20, 0x2f, 0x20, 0x33, 0x32, 0x29, 0x20
        /*00cd*/ 	.byte	0x25, 0x20, 0x34, 0x29, 0x00
	.type		__unnamed_1,@object
	.size		__unnamed_1,(__unnamed_2 - __unnamed_1)
__unnamed_1:
        /*00d2*/ 	.byte	0x61, 0x75, 0x74, 0x6f, 0x20, 0x63, 0x75, 0x74, 0x65, 0x3a, 0x3a, 0x61, 0x73, 0x5f, 0x70, 0x6f
        /* <DEDUP_REMOVED lines=24> */
        /*0262*/ 	.byte	0x30, 0x34, 0x38, 0x3e, 0x3e, 0x3e, 0x3e, 0x5d, 0x00
	.type		__unnamed_2,@object
	.size		__unnamed_2,(.L_2 - __unnamed_2)
__unnamed_2:
        /* <DEDUP_REMOVED lines=45> */
        /*053b*/ 	.byte	0x3e, 0x3e, 0x3e, 0x5d, 0x00
.L_2:


//--------------------- .nv.shared._ZN7cutlass13device_kernelINS_4gemm6kernel13GemmUniversalIN4cute5tupleIJiiiiEEENS1_10collective13CollectiveMmaINS1_35MainloopSm100TmaUmmaWarpSpecializedILi2ELi2ELi4ENS5_IJNS4_1CILi2EEENSA_ILi1EEESC_EEEEENS5_IJNSA_ILi64EEENSA_ILi96EEENSA_ILi256EEEEEENS_10bfloat16_tENS5_IJlSC_lEEESJ_SK_NS4_8TiledMMAINS4_8MMA_AtomIJNS4_20SM100_MMA_F16BF16_SSISJ_SJ_fLi64ELi96ELNS4_4UMMA5MajorE0ELSP_0ELNSO_7ScaleInE0ELSQ_0EEEEEENS4_6LayoutINS5_IJSC_SC_SC_EEENS5_IJNSA_ILi0EEESV_SV_EEEEENS5_IJNS4_10UnderscoreESY_SY_EEEEENS4_13SM90_TMA_LOADENS4_14ComposedLayoutINS4_7SwizzleILi3ELi4ELi3EEENS4_18smem_ptr_flag_bitsILi16EEENST_INS5_IJNSA_ILi8EEESF_EEENS5_IJSF_SC_EEEEEEEvNS4_8identityENS4_23SM90_TMA_LOAD_MULTICASTES1B_vS1C_EENS_8epilogue10collective18CollectiveEpilogueINS1F_23Sm100TmaWarpSpecializedILi3ELi2ELi16ELb1ELb0EEEJSI_NS5_IJNST_ISF_SC_EENST_INSA_ILi32EEESC_EEEEESJ_SK_SJ_SK_NS1F_6fusion15FusionCallbacksIS1J_NS1O_17LinearCombinationISJ_fSJ_fLNS_15FloatRoundStyleE2EEESI_S1N_JEEENS4_5SM1004TMEM4LOAD26SM100_TMEM_LOAD_16dp256b4xES11_NS12_INS13_ILi2ELi4ELi3EEES16_NST_INS5_IJS17_S1L_EEENS5_IJS1L_SC_EEEEEEENS4_17SM75_U32x4_LDSM_NENS4_14SM90_TMA_STOREES22_NS4_17SM90_U32x4_STSM_NENS4_39AutoVectorizingCopyWithAssumedAlignmentILi128EEEEEEvvEEEEvNT_6ParamsE --------------------------
	.section	.nv.shared._ZN7cutlass13device_kernelINS_4gemm6kernel13GemmUniversalIN4cute5tupleIJiiiiEEENS1_10collective13CollectiveMmaINS1_35MainloopSm100TmaUmmaWarpSpecializedILi2ELi2ELi4ENS5_IJNS4_1CILi2EEENSA_ILi1EEESC_EEEEENS5_IJNSA_ILi64EEENSA_ILi96EEENSA_ILi256EEEEEENS_10bfloat16_tENS5_IJlSC_lEEESJ_SK_NS4_8TiledMMAINS4_8MMA_AtomIJNS4_20SM100_MMA_F16BF16_SSISJ_SJ_fLi64ELi96ELNS4_4UMMA5MajorE0ELSP_0ELNSO_7ScaleInE0ELSQ_0EEEEEENS4_6LayoutINS5_IJSC_SC_SC_EEENS5_IJNSA_ILi0EEESV_SV_EEEEENS5_IJNS4_10UnderscoreESY_SY_EEEEENS4_13SM90_TMA_LOADENS4_14ComposedLayoutINS4_7SwizzleILi3ELi4ELi3EEENS4_18smem_ptr_flag_bitsILi16EEENST_INS5_IJNSA_ILi8EEESF_EEENS5_IJSF_SC_EEEEEEEvNS4_8identityENS4_23SM90_TMA_LOAD_MULTICASTES1B_vS1C_EENS_8epilogue10collective18CollectiveEpilogueINS1F_23Sm100TmaWarpSpecializedILi3ELi2ELi16ELb1ELb0EEEJSI_NS5_IJNST_ISF_SC_EENST_INSA_ILi32EEESC_EEEEESJ_SK_SJ_SK_NS1F_6fusion15FusionCallbacksIS1J_NS1O_17LinearCombinationISJ_fSJ_fLNS_15FloatRoundStyleE2EEESI_S1N_JEEENS4_5SM1004TMEM4LOAD26SM100_TMEM_LOAD_16dp256b4xES11_NS12_INS13_ILi2ELi4ELi3EEES16_NST_INS5_IJS17_S1L_EEENS5_IJS1L_SC_EEEEEEENS4_17SM75_U32x4_LDSM_NENS4_14SM90_TMA_STOREES22_NS4_17SM90_U32x4_STSM_NENS4_39AutoVectorizingCopyWithAssumedAlignmentILi128EEEEEEvvEEEEvNT_6ParamsE,"aw",@nobits
	.sectionflags	@""
	.align	16
	.zero		1024


//--------------------- .nv.shared.reserved.0     --------------------------
	.section	.nv.shared.reserved.0,"aw",@nobits
	.weak		__nv_reservedSMEM_offset_0_alias
	.size		__nv_reservedSMEM_offset_0_alias, 0, 64
	.other		__nv_reservedSMEM_offset_0_alias,@"STO_CUDA_RESERVED_SHARED STV_DEFAULT"
__nv_reservedSMEM_offset_0_alias:
	.zero		0
.nv.shared.reserved.0:
	.zero		64
	.weak		__nv_reservedSMEM_tcgen05_partition
	.type		__nv_reservedSMEM_tcgen05_partition,@object
	.size		__nv_reservedSMEM_tcgen05_partition,(.L_0 - __nv_reservedSMEM_tcgen05_partition)
__nv_reservedSMEM_tcgen05_partition:
	.zero		32
.L_0:


//--------------------- .nv.global                --------------------------
	.section	.nv.global,"aw",@nobits
.nv.global:
	.type		_ZN40_INTERNAL_d8fab3cf_4_k_cu_7a8d6266_169054cute1_E,@object
	.size		_ZN40_INTERNAL_d8fab3cf_4_k_cu_7a8d6266_169054cute1_E,(_ZN40_INTERNAL_d8fab3cf_4_k_cu_7a8d6266_169054cuda3std3__45__cpo6cbeginE - _ZN40_INTERNAL_d8fab3cf_4_k_cu_7a8d6266_169054cute1_E)
_ZN40_INTERNAL_d8fab3cf_4_k_cu_7a8d6266_169054cute1_E:
	.zero		1
	.type		_ZN40_INTERNAL_d8fab3cf_4_k_cu_7a8d6266_169054cuda3std3__45__cpo6cbeginE,@object
	.size		_ZN40_INTERNAL_d8fab3cf_4_k_cu_7a8d6266_169054cuda3std3__45__cpo6cbeginE,(_ZN40_INTERNAL_d8fab3cf_4_k_cu_7a8d6266_169054cuda3std3__48in_placeE - _ZN40_INTERNAL_d8fab3cf_4_k_cu_7a8d6266_169054cuda3std3__45__cpo6cbeginE)
_ZN40_INTERNAL_d8fab3cf_4_k_cu_7a8d6266_169054cuda3std3__45__cpo6cbeginE:
	.zero		1
	.type		_ZN40_INTERNAL_d8fab3cf_4_k_cu_7a8d6266_169054cuda3std3__48in_placeE,@object
	.size		_ZN40_INTERNAL_d8fab3cf_4_k_cu_7a8d6266_169054cuda3std3__48in_placeE,(_ZN40_INTERNAL_d8fab3cf_4_k_cu_7a8d6266_169054cuda3std6ranges3__45__cpo9iter_moveE - _ZN40_INTERNAL_d8fab3cf_4_k_cu_7a8d6266_169054cuda3std3__48in_placeE)
_ZN40_INTERNAL_d8fab3cf_4_k_cu_7a8d6266_169054cuda3std3__48in_placeE:
	.zero		1
	.type		_ZN40_INTERNAL_d8fab3cf_4_k_cu_7a8d6266_169054cuda3std6ranges3__45__cpo9iter_moveE,@object
	.size		_ZN40_INTERNAL_d8fab3cf_4_k_cu_7a8d6266_169054cuda3std6ranges3__45__cpo9iter_moveE,(_ZN40_INTERNAL_d8fab3cf_4_k_cu_7a8d6266_169054cuda3std3__45__cpo5beginE - _ZN40_INTERNAL_d8fab3cf_4_k_cu_7a8d6266_169054cuda3std6ranges3__45__cpo9iter_moveE)
_ZN40_INTERNAL_d8fab3cf_4_k_cu_7a8d6266_169054cuda3std6ranges3__45__cpo9iter_moveE:
	.zero		1
	.type		_ZN40_INTERNAL_d8fab3cf_4_k_cu_7a8d6266_169054cuda3std3__45__cpo5beginE,@object
	.size		_ZN40_INTERNAL_d8fab3cf_4_k_cu_7a8d6266_169054cuda3std3__45__cpo5beginE,(_ZN40_INTERNAL_d8fab3cf_4_k_cu_7a8d6266_169054cuda3std3__442_GLOBAL__N__d8fab3cf_4_k_cu_7a8d6266_169056ignoreE - _ZN40_INTERNAL_d8fab3cf_4_k_cu_7a8d6266_169054cuda3std3__45__cpo5beginE)
_ZN40_INTERNAL_d8fab3cf_4_k_cu_7a8d6266_169054cuda3std3__45__cpo5beginE:
	.zero		1
	.type		_ZN40_INTERNAL_d8fab3cf_4_k_cu_7a8d6266_169054cuda3std3__442_GLOBAL__N__d8fab3cf_4_k_cu_7a8d6266_169056ignoreE,@object
	.size		_ZN40_INTERNAL_d8fab3cf_4_k_cu_7a8d6266_169054cuda3std3__442_GLOBAL__N__d8fab3cf_4_k_cu_7a8d6266_169056ignoreE,(_ZN40_INTERNAL_d8fab3cf_4_k_cu_7a8d6266_169054cute7productE - _ZN40_INTERNAL_d8fab3cf_4_k_cu_7a8d6266_169054cuda3std3__442_GLOBAL__N__d8fab3cf_4_k_cu_7a8d6266_169056ignoreE)
_ZN40_INTERNAL_d8fab3cf_4_k_cu_7a8d6266_169054cuda3std3__442_GLOBAL__N__d8fab3cf_4_k_cu_7a8d6266_169056ignoreE:
	.zero		1
	.type		_ZN40_INTERNAL_d8fab3cf_4_k_cu_7a8d6266_169054cute7productE,@object
	.size		_ZN40_INTERNAL_d8fab3cf_4_k_cu_7a8d6266_169054cute7productE,(_ZN40_INTERNAL_d8fab3cf_4_k_cu_7a8d6266_169054cuda3std3__45__cpo3endE - _ZN40_INTERNAL_d8fab3cf_4_k_cu_7a8d6266_169054cute7productE)
_ZN40_INTERNAL_d8fab3cf_4_k_cu_7a8d6266_169054cute7productE:
	.zero		1
	.type		_ZN40_INTERNAL_d8fab3cf_4_k_cu_7a8d6266_169054cuda3std3__45__cpo3endE,@object
	.size		_ZN40_INTERNAL_d8fab3cf_4_k_cu_7a8d6266_169054cuda3std3__45__cpo3endE,(_ZN40_INTERNAL_d8fab3cf_4_k_cu_7a8d6266_169054cuda3std3__419piecewise_constructE - _ZN40_INTERNAL_d8fab3cf_4_k_cu_7a8d6266_169054cuda3std3__45__cpo3endE)
_ZN40_INTERNAL_d8fab3cf_4_k_cu_7a8d6266_169054cuda3std3__45__cpo3endE:
	.zero		1
	.type		_ZN40_INTERNAL_d8fab3cf_4_k_cu_7a8d6266_169054cuda3std3__419piecewise_constructE,@object
	.size		_ZN40_INTERNAL_d8fab3cf_4_k_cu_7a8d6266_169054cuda3std3__419piecewise_constructE,(_ZN40_INTERNAL_d8fab3cf_4_k_cu_7a8d6266_169054cuda3std3__45__cpo4cendE - _ZN40_INTERNAL_d8fab3cf_4_k_cu_7a8d6266_169054cuda3std3__419piecewise_constructE)
_ZN40_INTERNAL_d8fab3cf_4_k_cu_7a8d6266_169054cuda3std3__419piecewise_constructE:
	.zero		1
	.type		_ZN40_INTERNAL_d8fab3cf_4_k_cu_7a8d6266_169054cuda3std3__45__cpo4cendE,@object
	.size		_ZN40_INTERNAL_d8fab3cf_4_k_cu_7a8d6266_169054cuda3std3__45__cpo4cendE,(_ZN40_INTERNAL_d8fab3cf_4_k_cu_7a8d6266_169054cuda3std6ranges3__45__cpo4swapE - _ZN40_INTERNAL_d8fab3cf_4_k_cu_7a8d6266_169054cuda3std3__45__cpo4cendE)
_ZN40_INTERNAL_d8fab3cf_4_k_cu_7a8d6266_169054cuda3std3__45__cpo4cendE:
	.zero		1
	.type		_ZN40_INTERNAL_d8fab3cf_4_k_cu_7a8d6266_169054cuda3std6ranges3__45__cpo4swapE,@object
	.size		_ZN40_INTERNAL_d8fab3cf_4_k_cu_7a8d6266_169054cuda3std6ranges3__45__cpo4swapE,(.L_10 - _ZN40_INTERNAL_d8fab3cf_4_k_cu_7a8d6266_169054cuda3std6ranges3__45__cpo4swapE)
_ZN40_INTERNAL_d8fab3cf_4_k_cu_7a8d6266_169054cuda3std6ranges3__45__cpo4swapE:
	.zero		1
.L_10:


//--------------------- .nv.constant0._ZN7cutlass13device_kernelINS_4gemm6kernel13GemmUniversalIN4cute5tupleIJiiiiEEENS1_10collective13CollectiveMmaINS1_35MainloopSm100TmaUmmaWarpSpecializedILi2ELi2ELi4ENS5_IJNS4_1CILi2EEENSA_ILi1EEESC_EEEEENS5_IJNSA_ILi64EEENSA_ILi96EEENSA_ILi256EEEEEENS_10bfloat16_tENS5_IJlSC_lEEESJ_SK_NS4_8TiledMMAINS4_8MMA_AtomIJNS4_20SM100_MMA_F16BF16_SSISJ_SJ_fLi64ELi96ELNS4_4UMMA5MajorE0ELSP_0ELNSO_7ScaleInE0ELSQ_0EEEEEENS4_6LayoutINS5_IJSC_SC_SC_EEENS5_IJNSA_ILi0EEESV_SV_EEEEENS5_IJNS4_10UnderscoreESY_SY_EEEEENS4_13SM90_TMA_LOADENS4_14ComposedLayoutINS4_7SwizzleILi3ELi4ELi3EEENS4_18smem_ptr_flag_bitsILi16EEENST_INS5_IJNSA_ILi8EEESF_EEENS5_IJSF_SC_EEEEEEEvNS4_8identityENS4_23SM90_TMA_LOAD_MULTICASTES1B_vS1C_EENS_8epilogue10collective18CollectiveEpilogueINS1F_23Sm100TmaWarpSpecializedILi3ELi2ELi16ELb1ELb0EEEJSI_NS5_IJNST_ISF_SC_EENST_INSA_ILi32EEESC_EEEEESJ_SK_SJ_SK_NS1F_6fusion15FusionCallbacksIS1J_NS1O_17LinearCombinationISJ_fSJ_fLNS_15FloatRoundStyleE2EEESI_S1N_JEEENS4_5SM1004TMEM4LOAD26SM100_TMEM_LOAD_16dp256b4xES11_NS12_INS13_ILi2ELi4ELi3EEES16_NST_INS5_IJS17_S1L_EEENS5_IJS1L_SC_EEEEEEENS4_17SM75_U32x4_LDSM_NENS4_14SM90_TMA_STOREES22_NS4_17SM90_U32x4_STSM_NENS4_39AutoVectorizingCopyWithAssumedAlignmentILi128EEEEEEvvEEEEvNT_6ParamsE --------------------------
	.section	.nv.constant0._ZN7cutlass13device_kernelINS_4gemm6kernel13GemmUniversalIN4cute5tupleIJiiiiEEENS1_10collective13CollectiveMmaINS1_35MainloopSm100TmaUmmaWarpSpecializedILi2ELi2ELi4ENS5_IJNS4_1CILi2EEENSA_ILi1EEESC_EEEEENS5_IJNSA_ILi64EEENSA_ILi96EEENSA_ILi256EEEEEENS_10bfloat16_tENS5_IJlSC_lEEESJ_SK_NS4_8TiledMMAINS4_8MMA_AtomIJNS4_20SM100_MMA_F16BF16_SSISJ_SJ_fLi64ELi96ELNS4_4UMMA5MajorE0ELSP_0ELNSO_7ScaleInE0ELSQ_0EEEEEENS4_6LayoutINS5_IJSC_SC_SC_EEENS5_IJNSA_ILi0EEESV_SV_EEEEENS5_IJNS4_10UnderscoreESY_SY_EEEEENS4_13SM90_TMA_LOADENS4_14ComposedLayoutINS4_7SwizzleILi3ELi4ELi3EEENS4_18smem_ptr_flag_bitsILi16EEENST_INS5_IJNSA_ILi8EEESF_EEENS5_IJSF_SC_EEEEEEEvNS4_8identityENS4_23SM90_TMA_LOAD_MULTICASTES1B_vS1C_EENS_8epilogue10collective18CollectiveEpilogueINS1F_23Sm100TmaWarpSpecializedILi3ELi2ELi16ELb1ELb0EEEJSI_NS5_IJNST_ISF_SC_EENST_INSA_ILi32EEESC_EEEEESJ_SK_SJ_SK_NS1F_6fusion15FusionCallbacksIS1J_NS1O_17LinearCombinationISJ_fSJ_fLNS_15FloatRoundStyleE2EEESI_S1N_JEEENS4_5SM1004TMEM4LOAD26SM100_TMEM_LOAD_16dp256b4xES11_NS12_INS13_ILi2ELi4ELi3EEES16_NST_INS5_IJS17_S1L_EEENS5_IJS1L_SC_EEEEEEENS4_17SM75_U32x4_LDSM_NENS4_14SM90_TMA_STOREES22_NS4_17SM90_U32x4_STSM_NENS4_39AutoVectorizingCopyWithAssumedAlignmentILi128EEEEEEvvEEEEvNT_6ParamsE,"a",@progbits
	.sectionflags	@""
	.align	4
.nv.constant0._ZN7cutlass13device_kernelINS_4gemm6kernel13GemmUniversalIN4cute5tupleIJiiiiEEENS1_10collective13CollectiveMmaINS1_35MainloopSm100TmaUmmaWarpSpecializedILi2ELi2ELi4ENS5_IJNS4_1CILi2EEENSA_ILi1EEESC_EEEEENS5_IJNSA_ILi64EEENSA_ILi96EEENSA_ILi256EEEEEENS_10bfloat16_tENS5_IJlSC_lEEESJ_SK_NS4_8TiledMMAINS4_8MMA_AtomIJNS4_20SM100_MMA_F16BF16_SSISJ_SJ_fLi64ELi96ELNS4_4UMMA5MajorE0ELSP_0ELNSO_7ScaleInE0ELSQ_0EEEEEENS4_6LayoutINS5_IJSC_SC_SC_EEENS5_IJNSA_ILi0EEESV_SV_EEEEENS5_IJNS4_10UnderscoreESY_SY_EEEEENS4_13SM90_TMA_LOADENS4_14ComposedLayoutINS4_7SwizzleILi3ELi4ELi3EEENS4_18smem_ptr_flag_bitsILi16EEENST_INS5_IJNSA_ILi8EEESF_EEENS5_IJSF_SC_EEEEEEEvNS4_8identityENS4_23SM90_TMA_LOAD_MULTICASTES1B_vS1C_EENS_8epilogue10collective18CollectiveEpilogueINS1F_23Sm100TmaWarpSpecializedILi3ELi2ELi16ELb1ELb0EEEJSI_NS5_IJNST_ISF_SC_EENST_INSA_ILi32EEESC_EEEEESJ_SK_SJ_SK_NS1F_6fusion15FusionCallbacksIS1J_NS1O_17LinearCombinationISJ_fSJ_fLNS_15FloatRoundStyleE2EEESI_S1N_JEEENS4_5SM1004TMEM4LOAD26SM100_TMEM_LOAD_16dp256b4xES11_NS12_INS13_ILi2ELi4ELi3EEES16_NST_INS5_IJS17_S1L_EEENS5_IJS1L_SC_EEEEEEENS4_17SM75_U32x4_LDSM_NENS4_14SM90_TMA_STOREES22_NS4_17SM90_U32x4_STSM_NENS4_39AutoVectorizingCopyWithAssumedAlignmentILi128EEEEEEvvEEEEvNT_6ParamsE:
	.zero		2944


//--------------------- SYMBOLS --------------------------

	.type		.nv.reservedSmem.offset0,@object
	.size		.nv.reservedSmem.offset0,0x4
	.type		.nv.reservedSmem.cap,@object
	.size		.nv.reservedSmem.cap,0x4
	.type		__assertfail,@function
